	.target	sm_90a

	.elftype	@"ET_EXEC"


//--------------------- .note.nv.tkinfo           --------------------------
	.section	.note.nv.tkinfo,"",@"SHT_NOTE"
	.sectionflags	@"SHF_NOTE_NV_TKINFO"
	.tkinfo
        /*0018*/ 	.word	0x00000002
        /*0030*/ 	.string	""
        /*0030*/ 	.string	"ptxas"
        /*0030*/ 	.string	"Cuda compilation tools, release 13.0, V13.0.88"
        /*0030*/ 	.string	"Build cuda_13.0.r13.0/compiler.36424714_0"
        /*0030*/ 	.string	"-arch sm_90a -m 64 "



//--------------------- .note.nv.cuinfo           --------------------------
	.section	.note.nv.cuinfo,"",@"SHT_NOTE"
	.sectionflags	@"SHF_NOTE_NV_CUINFO"
        /*0018*/ 	.short	0x0002
        /*001a*/ 	.short	0x005a
        /*001c*/ 	.short	0x0082
	.zero		2


//--------------------- .nv.info                  --------------------------
	.section	.nv.info,"",@"SHT_CUDA_INFO"
	.align	4


	//----- nvinfo : EIATTR_REGCOUNT
	.align		4
        /*0000*/ 	.byte	0x04, 0x2f
        /*0002*/ 	.short	(.L_15 - .L_14)
	.align		4
.L_14:
        /*0004*/ 	.word	index@(_ZN7cutlass13device_kernelINS_4gemm6kernel13GemmUniversalIN4cute5tupleIJiiiiEEENS1_10collective13CollectiveMmaINS1_34MainloopSm90TmaGmmaWarpSpecializedILi7ENS5_IJNS4_1CILi1EEESB_SB_EEENS1_35KernelTmaWarpSpecializedCooperativeEEENS5_IJNSA_ILi256EEESF_NSA_ILi32EEEEEENS_10bfloat16_tENS5_IJlSB_lEEESI_NS5_IJSB_llEEENS4_8TiledMMAINS4_8MMA_AtomIJNS4_4SM904GMMA28MMA_64x256x16_F32BF16BF16_SSILNSO_5MajorE0ELSQ_1ELNSO_7ScaleInE1ELSR_1EEEEEENS4_6LayoutINS5_IJNSA_ILi2EEESB_SB_EEENS5_IJSB_NSA_ILi0EEESX_EEEEENS5_IJNS4_10UnderscoreES10_S10_EEEEENS4_13SM90_TMA_LOADENS4_14ComposedLayoutINS4_7SwizzleILi2ELi4ELi3EEENS4_18smem_ptr_flag_bitsILi16EEENSU_INS5_IJNSA_ILi8EEESG_EEENS5_IJSG_SB_EEEEEEEvNS4_8identityES13_NS14_INS15_ILi3ELi4ELi3EEES18_NSU_INS5_IJNSA_ILi64EEES19_EEENS5_IJSB_S1G_EEEEEEEvS1E_EENS_8epilogue10collective6detail29Sm90TmaWarpSpecializedAdapterINS1N_15DefaultEpilogueISI_SJ_SJ_NS1M_6thread17LinearCombinationISI_Li1EffLNS1R_9ScaleType4KindE0ELNS_15FloatRoundStyleE2ESI_EENS1_15EpilogueDefaultEEEEEvvEEEEvNT_6ParamsE)
        /*0008*/ 	.word	0x000000a8


	//----- nvinfo : EIATTR_FRAME_SIZE
	.align		4
.L_15:
        /*000c*/ 	.byte	0x04, 0x11
        /*000e*/ 	.short	(.L_17 - .L_16)
	.align		4
.L_16:
        /*0010*/ 	.word	index@(_ZN7cutlass13device_kernelINS_4gemm6kernel13GemmUniversalIN4cute5tupleIJiiiiEEENS1_10collective13CollectiveMmaINS1_34MainloopSm90TmaGmmaWarpSpecializedILi7ENS5_IJNS4_1CILi1EEESB_SB_EEENS1_35KernelTmaWarpSpecializedCooperativeEEENS5_IJNSA_ILi256EEESF_NSA_ILi32EEEEEENS_10bfloat16_tENS5_IJlSB_lEEESI_NS5_IJSB_llEEENS4_8TiledMMAINS4_8MMA_AtomIJNS4_4SM904GMMA28MMA_64x256x16_F32BF16BF16_SSILNSO_5MajorE0ELSQ_1ELNSO_7ScaleInE1ELSR_1EEEEEENS4_6LayoutINS5_IJNSA_ILi2EEESB_SB_EEENS5_IJSB_NSA_ILi0EEESX_EEEEENS5_IJNS4_10UnderscoreES10_S10_EEEEENS4_13SM90_TMA_LOADENS4_14ComposedLayoutINS4_7SwizzleILi2ELi4ELi3EEENS4_18smem_ptr_flag_bitsILi16EEENSU_INS5_IJNSA_ILi8EEESG_EEENS5_IJSG_SB_EEEEEEEvNS4_8identityES13_NS14_INS15_ILi3ELi4ELi3EEES18_NSU_INS5_IJNSA_ILi64EEES19_EEENS5_IJSB_S1G_EEEEEEEvS1E_EENS_8epilogue10collective6detail29Sm90TmaWarpSpecializedAdapterINS1N_15DefaultEpilogueISI_SJ_SJ_NS1M_6thread17LinearCombinationISI_Li1EffLNS1R_9ScaleType4KindE0ELNS_15FloatRoundStyleE2ESI_EENS1_15EpilogueDefaultEEEEEvvEEEEvNT_6ParamsE)
        /*0014*/ 	.word	0x000004c0


	//----- nvinfo : EIATTR_MIN_STACK_SIZE
	.align		4
.L_17:
        /*0018*/ 	.byte	0x04, 0x12
        /*001a*/ 	.short	(.L_19 - .L_18)
	.align		4
.L_18:
        /*001c*/ 	.word	index@(_ZN7cutlass13device_kernelINS_4gemm6kernel13GemmUniversalIN4cute5tupleIJiiiiEEENS1_10collective13CollectiveMmaINS1_34MainloopSm90TmaGmmaWarpSpecializedILi7ENS5_IJNS4_1CILi1EEESB_SB_EEENS1_35KernelTmaWarpSpecializedCooperativeEEENS5_IJNSA_ILi256EEESF_NSA_ILi32EEEEEENS_10bfloat16_tENS5_IJlSB_lEEESI_NS5_IJSB_llEEENS4_8TiledMMAINS4_8MMA_AtomIJNS4_4SM904GMMA28MMA_64x256x16_F32BF16BF16_SSILNSO_5MajorE0ELSQ_1ELNSO_7ScaleInE1ELSR_1EEEEEENS4_6LayoutINS5_IJNSA_ILi2EEESB_SB_EEENS5_IJSB_NSA_ILi0EEESX_EEEEENS5_IJNS4_10UnderscoreES10_S10_EEEEENS4_13SM90_TMA_LOADENS4_14ComposedLayoutINS4_7SwizzleILi2ELi4ELi3EEENS4_18smem_ptr_flag_bitsILi16EEENSU_INS5_IJNSA_ILi8EEESG_EEENS5_IJSG_SB_EEEEEEEvNS4_8identityES13_NS14_INS15_ILi3ELi4ELi3EEES18_NSU_INS5_IJNSA_ILi64EEES19_EEENS5_IJSB_S1G_EEEEEEEvS1E_EENS_8epilogue10collective6detail29Sm90TmaWarpSpecializedAdapterINS1N_15DefaultEpilogueISI_SJ_SJ_NS1M_6thread17LinearCombinationISI_Li1EffLNS1R_9ScaleType4KindE0ELNS_15FloatRoundStyleE2ESI_EENS1_15EpilogueDefaultEEEEEvvEEEEvNT_6ParamsE)
        /*0020*/ 	.word	0x000004c0
.L_19:


//--------------------- .nv.compat                --------------------------
	.section	.nv.compat,"",@"SHT_CUDA_COMPAT_INFO"
	.align	4
        /*0000*/ 	.byte	0x02, 0x09, 0x01, 0x00, 0x02, 0x02, 0x04, 0x00, 0x02, 0x05, 0x05, 0x00, 0x03, 0x07, 0x01, 0x01
        /*0010*/ 	.byte	0x02, 0x03, 0x01, 0x00, 0x02, 0x06, 0x01, 0x00, 0x04, 0x0b, 0x08, 0x00, 0x00, 0x00, 0x00, 0x00
        /*0020*/ 	.byte	0x00, 0x00, 0x00, 0x00


//--------------------- .nv.info._ZN7cutlass13device_kernelINS_4gemm6kernel13GemmUniversalIN4cute5tupleIJiiiiEEENS1_10collective13CollectiveMmaINS1_34MainloopSm90TmaGmmaWarpSpecializedILi7ENS5_IJNS4_1CILi1EEESB_SB_EEENS1_35KernelTmaWarpSpecializedCooperativeEEENS5_IJNSA_ILi256EEESF_NSA_ILi32EEEEEENS_10bfloat16_tENS5_IJlSB_lEEESI_NS5_IJSB_llEEENS4_8TiledMMAINS4_8MMA_AtomIJNS4_4SM904GMMA28MMA_64x256x16_F32BF16BF16_SSILNSO_5MajorE0ELSQ_1ELNSO_7ScaleInE1ELSR_1EEEEEENS4_6LayoutINS5_IJNSA_ILi2EEESB_SB_EEENS5_IJSB_NSA_ILi0EEESX_EEEEENS5_IJNS4_10UnderscoreES10_S10_EEEEENS4_13SM90_TMA_LOADENS4_14ComposedLayoutINS4_7SwizzleILi2ELi4ELi3EEENS4_18smem_ptr_flag_bitsILi16EEENSU_INS5_IJNSA_ILi8EEESG_EEENS5_IJSG_SB_EEEEEEEvNS4_8identityES13_NS14_INS15_ILi3ELi4ELi3EEES18_NSU_INS5_IJNSA_ILi64EEES19_EEENS5_IJSB_S1G_EEEEEEEvS1E_EENS_8epilogue10collective6detail29Sm90TmaWarpSpecializedAdapterINS1N_15DefaultEpilogueISI_SJ_SJ_NS1M_6thread17LinearCombinationISI_Li1EffLNS1R_9ScaleType4KindE0ELNS_15FloatRoundStyleE2ESI_EENS1_15EpilogueDefaultEEEEEvvEEEEvNT_6ParamsE --------------------------
	.section	.nv.info._ZN7cutlass13device_kernelINS_4gemm6kernel13GemmUniversalIN4cute5tupleIJiiiiEEENS1_10collective13CollectiveMmaINS1_34MainloopSm90TmaGmmaWarpSpecializedILi7ENS5_IJNS4_1CILi1EEESB_SB_EEENS1_35KernelTmaWarpSpecializedCooperativeEEENS5_IJNSA_ILi256EEESF_NSA_ILi32EEEEEENS_10bfloat16_tENS5_IJlSB_lEEESI_NS5_IJSB_llEEENS4_8TiledMMAINS4_8MMA_AtomIJNS4_4SM904GMMA28MMA_64x256x16_F32BF16BF16_SSILNSO_5MajorE0ELSQ_1ELNSO_7ScaleInE1ELSR_1EEEEEENS4_6LayoutINS5_IJNSA_ILi2EEESB_SB_EEENS5_IJSB_NSA_ILi0EEESX_EEEEENS5_IJNS4_10UnderscoreES10_S10_EEEEENS4_13SM90_TMA_LOADENS4_14ComposedLayoutINS4_7SwizzleILi2ELi4ELi3EEENS4_18smem_ptr_flag_bitsILi16EEENSU_INS5_IJNSA_ILi8EEESG_EEENS5_IJSG_SB_EEEEEEEvNS4_8identityES13_NS14_INS15_ILi3ELi4ELi3EEES18_NSU_INS5_IJNSA_ILi64EEES19_EEENS5_IJSB_S1G_EEEEEEEvS1E_EENS_8epilogue10collective6detail29Sm90TmaWarpSpecializedAdapterINS1N_15DefaultEpilogueISI_SJ_SJ_NS1M_6thread17LinearCombinationISI_Li1EffLNS1R_9ScaleType4KindE0ELNS_15FloatRoundStyleE2ESI_EENS1_15EpilogueDefaultEEEEEvvEEEEvNT_6ParamsE,"",@"SHT_CUDA_INFO"
	.sectionflags	@""
	.align	4


	//----- nvinfo : EIATTR_CUDA_API_VERSION
	.align		4
        /*0000*/ 	.byte	0x04, 0x37
        /*0002*/ 	.short	(.L_21 - .L_20)
.L_20:
        /*0004*/ 	.word	0x00000082


	//----- nvinfo : EIATTR_KPARAM_INFO
	.align		4
.L_21:
        /*0008*/ 	.byte	0x04, 0x17
        /*000a*/ 	.short	(.L_23 - .L_22)
.L_22:
        /*000c*/ 	.word	0x00000000
        /*0010*/ 	.short	0x0000
        /*0012*/ 	.short	0x0070
        /*0014*/ 	.byte	0x00, 0xf0, 0x01, 0x10


	//----- nvinfo : EIATTR_SPARSE_MMA_MASK
	.align		4
.L_23:
        /*0018*/ 	.byte	0x03, 0x50
        /*001a*/ 	.short	0x0000


	//----- nvinfo : EIATTR_MAXREG_COUNT
	.align		4
        /*001c*/ 	.byte	0x03, 0x1b
        /*001e*/ 	.short	0x00a8


	//----- nvinfo : EIATTR_NUM_BARRIERS
	.align		4
        /*0020*/ 	.byte	0x02, 0x4c
        /*0022*/ 	.byte	0x01
	.zero		1


	//----- nvinfo : EIATTR_EXTERNS
	.align		4
        /*0024*/ 	.byte	0x04, 0x0f
        /*0026*/ 	.short	(.L_25 - .L_24)


	//   ....[0]....
	.align		4
.L_24:
        /*0028*/ 	.word	index@(__assertfail)


	//----- nvinfo : EIATTR_ANNOTATIONS
	.align		4
.L_25:
        /*002c*/ 	.byte	0x04, 0x55
        /*002e*/ 	.short	(.L_27 - .L_26)


	//   ....[0]....
.L_26:
        /*0030*/ 	.word	0x00000001
        /*0034*/ 	.byte	0xf0, 0x06, 0x00, 0x00, 0x01, 0x00, 0x00, 0x00, 0x10, 0x07, 0x00, 0x00, 0x01, 0x00, 0x00, 0x00
        /* <DEDUP_REMOVED lines=377> */
        /*17d4*/ 	.byte	0x40, 0x6f, 0x01, 0x00


	//----- nvinfo : EIATTR_MERCURY_ISA_VERSION
	.align		4
.L_27:
        /*17d8*/ 	.byte	0x03, 0x5f
        /*17da*/ 	.short	0x0101


	//----- nvinfo : EIATTR_INT_WARP_WIDE_INSTR_OFFSETS
	.align		4
        /*17dc*/ 	.byte	0x04, 0x31
        /*17de*/ 	.short	(.L_29 - .L_28)


	//   ....[0]....
.L_28:
        /*17e0*/ 	.word	0x00000560


	//   ....[1]....
        /*17e4*/ 	.word	0x00000570


	//   ....[2]....
        /*17e8*/ 	.word	0x00000600


	//----- nvinfo : EIATTR_COOP_GROUP_MASK_REGIDS
	.align		4
.L_29:
        /*17ec*/ 	.byte	0x04, 0x29
        /*17ee*/ 	.short	(.L_31 - .L_30)


	//   ....[0]....
.L_30:
        /*17f0*/ 	.word	0xffffffff


	//   ....[1]....
        /*17f4*/ 	.word	0xffffffff


	//   ....[2]....
        /*17f8*/ 	.word	0xffffffff


	//   ....[3]....
        /*17fc*/ 	.word	0xffffffff


	//   ....[4]....
        /*1800*/ 	.word	0xffffffff


	//----- nvinfo : EIATTR_COOP_GROUP_INSTR_OFFSETS
	.align		4
.L_31:
        /*1804*/ 	.byte	0x04, 0x28
        /*1806*/ 	.short	(.L_33 - .L_32)


	//   ....[0]....
.L_32:
        /*1808*/ 	.word	0x00000070


	//   ....[1]....
        /*180c*/ 	.word	0x00000080


	//   ....[2]....
        /*1810*/ 	.word	0x000001a0


	//   ....[3]....
        /*1814*/ 	.word	0x00000410


	//   ....[4]....
        /*1818*/ 	.word	0x000011d0


	//----- nvinfo : EIATTR_REG_RECONFIG
	.align		4
.L_33:
        /*181c*/ 	.byte	0x01, 0x54
	.zero		2


	//----- nvinfo : EIATTR_SYSCALL_OFFSETS
	.align		4
        /*1820*/ 	.byte	0x04, 0x46
        /*1822*/ 	.short	(.L_35 - .L_34)


	//   ....[0]....
.L_34:
        /*1824*/ 	.word	0x00001380


	//----- nvinfo : EIATTR_MBARRIER_INSTR_OFFSETS
	.align		4
.L_35:
        /*1828*/ 	.byte	0x04, 0x39
        /*182a*/ 	.short	(.L_37 - .L_36)


	//   ....[0]....
.L_36:
        /*182c*/ 	.word	0x00000320
        /*1830*/ 	.word	0x000000ff
        /*1834*/ 	.word	0x00000000
        /*1838*/ 	.short	0x0100
        /*183a*/ 	.byte	0x08
	.zero		1


	//   ....[1]....
        /*183c*/ 	.word	0x00000330
        /*1840*/ 	.word	0x000000ff
        /*1844*/ 	.word	0x00000038
        /*1848*/ 	.short	0x0100
        /*184a*/ 	.byte	0x08
	.zero		1


	//   ....[2]....
        /*184c*/ 	.word	0x00000340
        /*1850*/ 	.word	0x000000ff
        /*1854*/ 	.word	0x00000008
        /*1858*/ 	.short	0x0100
        /*185a*/ 	.byte	0x08
	.zero		1


	//   ....[3]....
        /*185c*/ 	.word	0x00000350
        /*1860*/ 	.word	0x000000ff
        /*1864*/ 	.word	0x00000040
        /*1868*/ 	.short	0x0100
        /*186a*/ 	.byte	0x08
	.zero		1


	//   ....[4]....
        /*186c*/ 	.word	0x00000360
        /*1870*/ 	.word	0x000000ff
        /*1874*/ 	.word	0x00000010
        /*1878*/ 	.short	0x0100
        /*187a*/ 	.byte	0x08
	.zero		1


	//   ....[5]....
        /*187c*/ 	.word	0x00000370
        /*1880*/ 	.word	0x000000ff
        /*1884*/ 	.word	0x00000048
        /*1888*/ 	.short	0x0100
        /*188a*/ 	.byte	0x08
	.zero		1


	//   ....[6]....
        /*188c*/ 	.word	0x00000380
        /*1890*/ 	.word	0x000000ff
        /*1894*/ 	.word	0x00000018
        /*1898*/ 	.short	0x0100
        /*189a*/ 	.byte	0x08
	.zero		1


	//   ....[7]....
        /*189c*/ 	.word	0x00000390
        /*18a0*/ 	.word	0x000000ff
        /*18a4*/ 	.word	0x00000050
        /*18a8*/ 	.short	0x0100
        /*18aa*/ 	.byte	0x08
	.zero		1


	//   ....[8]....
        /*18ac*/ 	.word	0x000003a0
        /*18b0*/ 	.word	0x000000ff
        /*18b4*/ 	.word	0x00000020
        /*18b8*/ 	.short	0x0100
        /*18ba*/ 	.byte	0x08
	.zero		1


	//   ....[9]....
        /*18bc*/ 	.word	0x000003b0
        /*18c0*/ 	.word	0x000000ff
        /*18c4*/ 	.word	0x00000058
        /*18c8*/ 	.short	0x0100
        /*18ca*/ 	.byte	0x08
	.zero		1


	//   ....[10]....
        /*18cc*/ 	.word	0x000003c0
        /*18d0*/ 	.word	0x000000ff
        /*18d4*/ 	.word	0x00000028
        /*18d8*/ 	.short	0x0100
        /*18da*/ 	.byte	0x08
	.zero		1


	//   ....[11]....
        /*18dc*/ 	.word	0x000003d0
        /*18e0*/ 	.word	0x000000ff
        /*18e4*/ 	.word	0x00000060
        /*18e8*/ 	.short	0x0100
        /*18ea*/ 	.byte	0x08
	.zero		1


	//   ....[12]....
        /*18ec*/ 	.word	0x000003e0
        /*18f0*/ 	.word	0x000000ff
        /*18f4*/ 	.word	0x00000030
        /*18f8*/ 	.short	0x0100
        /*18fa*/ 	.byte	0x08
	.zero		1


	//   ....[13]....
        /*18fc*/ 	.word	0x000003f0
        /*1900*/ 	.word	0x000000ff
        /*1904*/ 	.word	0x00000068
        /*1908*/ 	.short	0x0100
        /*190a*/ 	.byte	0x08
	.zero		1


	//   ....[14]....
        /*190c*/ 	.word	0x00000680
        /*1910*/ 	.word	0x000000ff
        /*1914*/ 	.word	0x00000080
        /*1918*/ 	.short	0x0100
        /*191a*/ 	.byte	0x10
	.zero		1


	//   ....[15]....
        /*191c*/ 	.word	0x00000720
        /*1920*/ 	.word	0x000000ff
        /*1924*/ 	.word	0x00000088
        /*1928*/ 	.short	0x0100
        /*192a*/ 	.byte	0x10
	.zero		1


	//   ....[16]....
        /*192c*/ 	.word	0x00001420
        /*1930*/ 	.word	0x00000003
        /*1934*/ 	.word	0x00000000
        /*1938*/ 	.short	0x010a
        /*193a*/ 	.byte	0x3f
	.zero		1


	//   ....[17]....
        /*193c*/ 	.word	0x00001460
        /*1940*/ 	.word	0x00000003
        /*1944*/ 	.word	0x00000000
        /*1948*/ 	.short	0x010a
        /*194a*/ 	.byte	0x3f
	.zero		1


	//   ....[18]....
        /*194c*/ 	.word	0x00002a00
        /*1950*/ 	.word	0x000000ff
        /*1954*/ 	.word	0x00000000
        /*1958*/ 	.short	0x010a
        /*195a*/ 	.byte	0x04
	.zero		1


	//   ....[19]....
        /*195c*/ 	.word	0x00002a40
        /*1960*/ 	.word	0x000000ff
        /*1964*/ 	.word	0x00000000
        /*1968*/ 	.short	0x010a
        /*196a*/ 	.byte	0x04
	.zero		1


	//   ....[20]....
        /*196c*/ 	.word	0x00004a80
        /*1970*/ 	.word	0x000000ff
        /*1974*/ 	.word	0x00000000
        /*1978*/ 	.short	0x0101
        /*197a*/ 	.byte	0x04
	.zero		1


	//   ....[21]....
        /*197c*/ 	.word	0x00004cb0
        /*1980*/ 	.word	0x000000ff
        /*1984*/ 	.word	0x00000000
        /*1988*/ 	.short	0x0101
        /*198a*/ 	.byte	0x04
	.zero		1


	//   ....[22]....
        /*198c*/ 	.word	0x00016990
        /*1990*/ 	.word	0x0000000a
        /*1994*/ 	.word	0x00000038
        /*1998*/ 	.short	0x010a
        /*199a*/ 	.byte	0x3f
	.zero		1


	//   ....[23]....
        /*199c*/ 	.word	0x00016e50
        /*19a0*/ 	.word	0x00000003
        /*19a4*/ 	.word	0x00000088
        /*19a8*/ 	.short	0x0101
        /*19aa*/ 	.byte	0x3f
	.zero		1


	//   ....[24]....
        /*19ac*/ 	.word	0x00017640
        /*19b0*/ 	.word	0x00000005
        /*19b4*/ 	.word	0x00000000
        /*19b8*/ 	.short	0x010a
        /*19ba*/ 	.byte	0x3f
	.zero		1


	//   ....[25]....
        /*19bc*/ 	.word	0x000176d0
        /*19c0*/ 	.word	0x00000007
        /*19c4*/ 	.word	0x00000000
        /*19c8*/ 	.short	0x010a
        /*19ca*/ 	.byte	0x3f
	.zero		1


	//   ....[26]....
        /*19cc*/ 	.word	0x00017760
        /*19d0*/ 	.word	0x00000007
        /*19d4*/ 	.word	0x00000000
        /*19d8*/ 	.short	0x010a
        /*19da*/ 	.byte	0x3f
	.zero		1


	//   ....[27]....
        /*19dc*/ 	.word	0x000177f0
        /*19e0*/ 	.word	0x00000007
        /*19e4*/ 	.word	0x00000000
        /*19e8*/ 	.short	0x010a
        /*19ea*/ 	.byte	0x3f
	.zero		1


	//   ....[28]....
        /*19ec*/ 	.word	0x00017880
        /*19f0*/ 	.word	0x00000007
        /*19f4*/ 	.word	0x00000000
        /*19f8*/ 	.short	0x010a
        /*19fa*/ 	.byte	0x3f
	.zero		1


	//   ....[29]....
        /*19fc*/ 	.word	0x00017910
        /*1a00*/ 	.word	0x00000007
        /*1a04*/ 	.word	0x00000000
        /*1a08*/ 	.short	0x010a
        /*1a0a*/ 	.byte	0x3f
	.zero		1


	//   ....[30]....
        /*1a0c*/ 	.word	0x000179a0
        /*1a10*/ 	.word	0x00000003
        /*1a14*/ 	.word	0x00000000
        /*1a18*/ 	.short	0x010a
        /*1a1a*/ 	.byte	0x3f
	.zero		1


	//   ....[31]....
        /*1a1c*/ 	.word	0x00017a00
        /*1a20*/ 	.word	0x00000003
        /*1a24*/ 	.word	0x00000000
        /*1a28*/ 	.short	0x010a
        /*1a2a*/ 	.byte	0x3f
	.zero		1


	//   ....[32]....
        /*1a2c*/ 	.word	0x00017a60
        /*1a30*/ 	.word	0x00000005
        /*1a34*/ 	.word	0x00000000
        /*1a38*/ 	.short	0x010a
        /*1a3a*/ 	.byte	0x3f
	.zero		1


	//   ....[33]....
        /*1a3c*/ 	.word	0x00017b30
        /*1a40*/ 	.word	0x0000000a
        /*1a44*/ 	.word	0x00000038
        /*1a48*/ 	.short	0x010a
        /*1a4a*/ 	.byte	0x3f
	.zero		1


	//   ....[34]....
        /*1a4c*/ 	.word	0x00017c00
        /*1a50*/ 	.word	0x00000005
        /*1a54*/ 	.word	0x00000000
        /*1a58*/ 	.short	0x010a
        /*1a5a*/ 	.byte	0x3f
	.zero		1


	//   ....[35]....
        /*1a5c*/ 	.word	0x00017c50
        /*1a60*/ 	.word	0x00000007
        /*1a64*/ 	.word	0x00000000
        /*1a68*/ 	.short	0x010a
        /*1a6a*/ 	.byte	0x3f
	.zero		1


	//   ....[36]....
        /*1a6c*/ 	.word	0x00017ca0
        /*1a70*/ 	.word	0x00000007
        /*1a74*/ 	.word	0x00000000
        /*1a78*/ 	.short	0x010a
        /*1a7a*/ 	.byte	0x3f
	.zero		1


	//   ....[37]....
        /*1a7c*/ 	.word	0x00017cf0
        /*1a80*/ 	.word	0x00000007
        /*1a84*/ 	.word	0x00000000
        /*1a88*/ 	.short	0x010a
        /*1a8a*/ 	.byte	0x3f
	.zero		1


	//   ....[38]....
        /*1a8c*/ 	.word	0x00017d40
        /*1a90*/ 	.word	0x00000007
        /*1a94*/ 	.word	0x00000000
        /*1a98*/ 	.short	0x010a
        /*1a9a*/ 	.byte	0x3f
	.zero		1


	//   ....[39]....
        /*1a9c*/ 	.word	0x00017d90
        /*1aa0*/ 	.word	0x00000007
        /*1aa4*/ 	.word	0x00000000
        /*1aa8*/ 	.short	0x010a
        /*1aaa*/ 	.byte	0x3f
	.zero		1


	//----- nvinfo : EIATTR_NUM_MBARRIERS
	.align		4
.L_37:
        /*1aac*/ 	.byte	0x03, 0x38
        /*1aae*/ 	.short	0x0010


	//----- nvinfo : EIATTR_EXIT_INSTR_OFFSETS
	.align		4
        /*1ab0*/ 	.byte	0x04, 0x1c
        /*1ab2*/ 	.short	(.L_39 - .L_38)


	//   ....[0]....
.L_38:
        /*1ab4*/ 	.word	0x00000780


	//   ....[1]....
        /*1ab8*/ 	.word	0x000010f0


	//   ....[2]....
        /*1abc*/ 	.word	0x00015ee0


	//   ....[3]....
        /*1ac0*/ 	.word	0x000165f0


	//   ....[4]....
        /*1ac4*/ 	.word	0x000179f0


	//----- nvinfo : EIATTR_MAX_THREADS
	.align		4
.L_39:
        /*1ac8*/ 	.byte	0x04, 0x05
        /*1aca*/ 	.short	(.L_41 - .L_40)
.L_40:
        /*1acc*/ 	.word	0x00000180
        /*1ad0*/ 	.word	0x00000001
        /*1ad4*/ 	.word	0x00000001


	//----- nvinfo : EIATTR_CRS_STACK_SIZE
	.align		4
.L_41:
        /*1ad8*/ 	.byte	0x04, 0x1e
        /*1ada*/ 	.short	(.L_43 - .L_42)
.L_42:
        /*1adc*/ 	.word	0x00000000


	//----- nvinfo : EIATTR_CBANK_PARAM_SIZE
	.align		4
.L_43:
        /*1ae0*/ 	.byte	0x03, 0x19
        /*1ae2*/ 	.short	0x0470


	//----- nvinfo : EIATTR_PARAM_CBANK
	.align		4
        /*1ae4*/ 	.byte	0x04, 0x0a
        /*1ae6*/ 	.short	(.L_45 - .L_44)
	.align		4
.L_44:
        /*1ae8*/ 	.word	index@(.nv.constant0._ZN7cutlass13device_kernelINS_4gemm6kernel13GemmUniversalIN4cute5tupleIJiiiiEEENS1_10collective13CollectiveMmaINS1_34MainloopSm90TmaGmmaWarpSpecializedILi7ENS5_IJNS4_1CILi1EEESB_SB_EEENS1_35KernelTmaWarpSpecializedCooperativeEEENS5_IJNSA_ILi256EEESF_NSA_ILi32EEEEEENS_10bfloat16_tENS5_IJlSB_lEEESI_NS5_IJSB_llEEENS4_8TiledMMAINS4_8MMA_AtomIJNS4_4SM904GMMA28MMA_64x256x16_F32BF16BF16_SSILNSO_5MajorE0ELSQ_1ELNSO_7ScaleInE1ELSR_1EEEEEENS4_6LayoutINS5_IJNSA_ILi2EEESB_SB_EEENS5_IJSB_NSA_ILi0EEESX_EEEEENS5_IJNS4_10UnderscoreES10_S10_EEEEENS4_13SM90_TMA_LOADENS4_14ComposedLayoutINS4_7SwizzleILi2ELi4ELi3EEENS4_18smem_ptr_flag_bitsILi16EEENSU_INS5_IJNSA_ILi8EEESG_EEENS5_IJSG_SB_EEEEEEEvNS4_8identityES13_NS14_INS15_ILi3ELi4ELi3EEES18_NSU_INS5_IJNSA_ILi64EEES19_EEENS5_IJSB_S1G_EEEEEEEvS1E_EENS_8epilogue10collective6detail29Sm90TmaWarpSpecializedAdapterINS1N_15DefaultEpilogueISI_SJ_SJ_NS1M_6thread17LinearCombinationISI_Li1EffLNS1R_9ScaleType4KindE0ELNS_15FloatRoundStyleE2ESI_EENS1_15EpilogueDefaultEEEEEvvEEEEvNT_6ParamsE)
        /*1aec*/ 	.short	0x0210
        /*1aee*/ 	.short	0x0470


	//----- nvinfo : EIATTR_SW_WAR
	.align		4
.L_45:
        /*1af0*/ 	.byte	0x04, 0x36
        /*1af2*/ 	.short	(.L_47 - .L_46)
.L_46:
        /*1af4*/ 	.word	0x00000008
.L_47:


//--------------------- .nv.callgraph             --------------------------
	.section	.nv.callgraph,"",@"SHT_CUDA_CALLGRAPH"
	.align	4
	.sectionentsize	8
	.align		4
        /*0000*/ 	.word	0x00000000
	.align		4
        /*0004*/ 	.word	0xffffffff
	.align		4
        /*0008*/ 	.word	index@(_ZN7cutlass13device_kernelINS_4gemm6kernel13GemmUniversalIN4cute5tupleIJiiiiEEENS1_10collective13CollectiveMmaINS1_34MainloopSm90TmaGmmaWarpSpecializedILi7ENS5_IJNS4_1CILi1EEESB_SB_EEENS1_35KernelTmaWarpSpecializedCooperativeEEENS5_IJNSA_ILi256EEESF_NSA_ILi32EEEEEENS_10bfloat16_tENS5_IJlSB_lEEESI_NS5_IJSB_llEEENS4_8TiledMMAINS4_8MMA_AtomIJNS4_4SM904GMMA28MMA_64x256x16_F32BF16BF16_SSILNSO_5MajorE0ELSQ_1ELNSO_7ScaleInE1ELSR_1EEEEEENS4_6LayoutINS5_IJNSA_ILi2EEESB_SB_EEENS5_IJSB_NSA_ILi0EEESX_EEEEENS5_IJNS4_10UnderscoreES10_S10_EEEEENS4_13SM90_TMA_LOADENS4_14ComposedLayoutINS4_7SwizzleILi2ELi4ELi3EEENS4_18smem_ptr_flag_bitsILi16EEENSU_INS5_IJNSA_ILi8EEESG_EEENS5_IJSG_SB_EEEEEEEvNS4_8identityES13_NS14_INS15_ILi3ELi4ELi3EEES18_NSU_INS5_IJNSA_ILi64EEES19_EEENS5_IJSB_S1G_EEEEEEEvS1E_EENS_8epilogue10collective6detail29Sm90TmaWarpSpecializedAdapterINS1N_15DefaultEpilogueISI_SJ_SJ_NS1M_6thread17LinearCombinationISI_Li1EffLNS1R_9ScaleType4KindE0ELNS_15FloatRoundStyleE2ESI_EENS1_15EpilogueDefaultEEEEEvvEEEEvNT_6ParamsE)
	.align		4
        /*000c*/ 	.word	index@(__assertfail)
	.align		4
        /*0010*/ 	.word	0x00000000
	.align		4
        /*0014*/ 	.word	0xfffffffe
	.align		4
        /*0018*/ 	.word	0x00000000
	.align		4
        /*001c*/ 	.word	0xfffffffd
	.align		4
        /*0020*/ 	.word	0x00000000
	.align		4
        /*0024*/ 	.word	0xfffffffc


//--------------------- .nv.constant4             --------------------------
	.section	.nv.constant4,"a",@progbits
	.align	8
	.align		8
.nv.constant4:
        /*0000*/ 	.dword	__assertfail
	.align		8
        /*0008*/ 	.dword	__unnamed_1
	.align		8
        /*0010*/ 	.dword	_ZN40_INTERNAL_c484aa5f_4_k_cu_71caf59a_186514cuda3std3__45__cpo5beginE
	.align		8
        /*0018*/ 	.dword	_ZN40_INTERNAL_c484aa5f_4_k_cu_71caf59a_186514cuda3std3__45__cpo3endE
	.align		8
        /*0020*/ 	.dword	_ZN40_INTERNAL_c484aa5f_4_k_cu_71caf59a_186514cuda3std3__45__cpo6cbeginE
	.align		8
        /*0028*/ 	.dword	_ZN40_INTERNAL_c484aa5f_4_k_cu_71caf59a_186514cuda3std3__45__cpo4cendE
	.align		8
        /*0030*/ 	.dword	_ZN40_INTERNAL_c484aa5f_4_k_cu_71caf59a_186514cuda3std3__442_GLOBAL__N__c484aa5f_4_k_cu_71caf59a_186516ignoreE
	.align		8
        /*0038*/ 	.dword	_ZN40_INTERNAL_c484aa5f_4_k_cu_71caf59a_186514cuda3std3__419piecewise_constructE
	.align		8
        /*0040*/ 	.dword	_ZN40_INTERNAL_c484aa5f_4_k_cu_71caf59a_186514cuda3std3__48in_placeE
	.align		8
        /*0048*/ 	.dword	_ZN40_INTERNAL_c484aa5f_4_k_cu_71caf59a_186514cuda3std6ranges3__45__cpo4swapE
	.align		8
        /*0050*/ 	.dword	_ZN40_INTERNAL_c484aa5f_4_k_cu_71caf59a_186514cuda3std6ranges3__45__cpo9iter_moveE
	.align		8
        /*0058*/ 	.dword	_ZN40_INTERNAL_c484aa5f_4_k_cu_71caf59a_186514cute7productE
	.align		8
        /*0060*/ 	.dword	_ZN40_INTERNAL_c484aa5f_4_k_cu_71caf59a_186514cute1_E
	.align		8
        /*0068*/ 	.dword	$str$22
	.align		8
        /*0070*/ 	.dword	$str$23


//--------------------- .text._ZN7cutlass13device_kernelINS_4gemm6kernel13GemmUniversalIN4cute5tupleIJiiiiEEENS1_10collective13CollectiveMmaINS1_34MainloopSm90TmaGmmaWarpSpecializedILi7ENS5_IJNS4_1CILi1EEESB_SB_EEENS1_35KernelTmaWarpSpecializedCooperativeEEENS5_IJNSA_ILi256EEESF_NSA_ILi32EEEEEENS_10bfloat16_tENS5_IJlSB_lEEESI_NS5_IJSB_llEEENS4_8TiledMMAINS4_8MMA_AtomIJNS4_4SM904GMMA28MMA_64x256x16_F32BF16BF16_SSILNSO_5MajorE0ELSQ_1ELNSO_7ScaleInE1ELSR_1EEEEEENS4_6LayoutINS5_IJNSA_ILi2EEESB_SB_EEENS5_IJSB_NSA_ILi0EEESX_EEEEENS5_IJNS4_10UnderscoreES10_S10_EEEEENS4_13SM90_TMA_LOADENS4_14ComposedLayoutINS4_7SwizzleILi2ELi4ELi3EEENS4_18smem_ptr_flag_bitsILi16EEENSU_INS5_IJNSA_ILi8EEESG_EEENS5_IJSG_SB_EEEEEEEvNS4_8identityES13_NS14_INS15_ILi3ELi4ELi3EEES18_NSU_INS5_IJNSA_ILi64EEES19_EEENS5_IJSB_S1G_EEEEEEEvS1E_EENS_8epilogue10collective6detail29Sm90TmaWarpSpecializedAdapterINS1N_15DefaultEpilogueISI_SJ_SJ_NS1M_6thread17LinearCombinationISI_Li1EffLNS1R_9ScaleType4KindE0ELNS_15FloatRoundStyleE2ESI_EENS1_15EpilogueDefaultEEEEEvvEEEEvNT_6ParamsE --------------------------
	.section	.text._ZN7cutlass13device_kernelINS_4gemm6kernel13GemmUniversalIN4cute5tupleIJiiiiEEENS1_10collective13CollectiveMmaINS1_34MainloopSm90TmaGmmaWarpSpecializedILi7ENS5_IJNS4_1CILi1EEESB_SB_EEENS1_35KernelTmaWarpSpecializedCooperativeEEENS5_IJNSA_ILi256EEESF_NSA_ILi32EEEEEENS_10bfloat16_tENS5_IJlSB_lEEESI_NS5_IJSB_llEEENS4_8TiledMMAINS4_8MMA_AtomIJNS4_4SM904GMMA28MMA_64x256x16_F32BF16BF16_SSILNSO_5MajorE0ELSQ_1ELNSO_7ScaleInE1ELSR_1EEEEEENS4_6LayoutINS5_IJNSA_ILi2EEESB_SB_EEENS5_IJSB_NSA_ILi0EEESX_EEEEENS5_IJNS4_10UnderscoreES10_S10_EEEEENS4_13SM90_TMA_LOADENS4_14ComposedLayoutINS4_7SwizzleILi2ELi4ELi3EEENS4_18smem_ptr_flag_bitsILi16EEENSU_INS5_IJNSA_ILi8EEESG_EEENS5_IJSG_SB_EEEEEEEvNS4_8identityES13_NS14_INS15_ILi3ELi4ELi3EEES18_NSU_INS5_IJNSA_ILi64EEES19_EEENS5_IJSB_S1G_EEEEEEEvS1E_EENS_8epilogue10collective6detail29Sm90TmaWarpSpecializedAdapterINS1N_15DefaultEpilogueISI_SJ_SJ_NS1M_6thread17LinearCombinationISI_Li1EffLNS1R_9ScaleType4KindE0ELNS_15FloatRoundStyleE2ESI_EENS1_15EpilogueDefaultEEEEEvvEEEEvNT_6ParamsE,"ax",@progbits
	.align	128
.text._ZN7cutlass13device_kernelINS_4gemm6kernel13GemmUniversalIN4cute5tupleIJiiiiEEENS1_10collective13CollectiveMmaINS1_34MainloopSm90TmaGmmaWarpSpecializedILi7ENS5_IJNS4_1CILi1EEESB_SB_EEENS1_35KernelTmaWarpSpecializedCooperativeEEENS5_IJNSA_ILi256EEESF_NSA_ILi32EEEEEENS_10bfloat16_tENS5_IJlSB_lEEESI_NS5_IJSB_llEEENS4_8TiledMMAINS4_8MMA_AtomIJNS4_4SM904GMMA28MMA_64x256x16_F32BF16BF16_SSILNSO_5MajorE0ELSQ_1ELNSO_7ScaleInE1ELSR_1EEEEEENS4_6LayoutINS5_IJNSA_ILi2EEESB_SB_EEENS5_IJSB_NSA_ILi0EEESX_EEEEENS5_IJNS4_10UnderscoreES10_S10_EEEEENS4_13SM90_TMA_LOADENS4_14ComposedLayoutINS4_7SwizzleILi2ELi4ELi3EEENS4_18smem_ptr_flag_bitsILi16EEENSU_INS5_IJNSA_ILi8EEESG_EEENS5_IJSG_SB_EEEEEEEvNS4_8identityES13_NS14_INS15_ILi3ELi4ELi3EEES18_NSU_INS5_IJNSA_ILi64EEES19_EEENS5_IJSB_S1G_EEEEEEEvS1E_EENS_8epilogue10collective6detail29Sm90TmaWarpSpecializedAdapterINS1N_15DefaultEpilogueISI_SJ_SJ_NS1M_6thread17LinearCombinationISI_Li1EffLNS1R_9ScaleType4KindE0ELNS_15FloatRoundStyleE2ESI_EENS1_15EpilogueDefaultEEEEEvvEEEEvNT_6ParamsE:
        .type           _ZN7cutlass13device_kernelINS_4gemm6kernel13GemmUniversalIN4cute5tupleIJiiiiEEENS1_10collective13CollectiveMmaINS1_34MainloopSm90TmaGmmaWarpSpecializedILi7ENS5_IJNS4_1CILi1EEESB_SB_EEENS1_35KernelTmaWarpSpecializedCooperativeEEENS5_IJNSA_ILi256EEESF_NSA_ILi32EEEEEENS_10bfloat16_tENS5_IJlSB_lEEESI_NS5_IJSB_llEEENS4_8TiledMMAINS4_8MMA_AtomIJNS4_4SM904GMMA28MMA_64x256x16_F32BF16BF16_SSILNSO_5MajorE0ELSQ_1ELNSO_7ScaleInE1ELSR_1EEEEEENS4_6LayoutINS5_IJNSA_ILi2EEESB_SB_EEENS5_IJSB_NSA_ILi0EEESX_EEEEENS5_IJNS4_10UnderscoreES10_S10_EEEEENS4_13SM90_TMA_LOADENS4_14ComposedLayoutINS4_7SwizzleILi2ELi4ELi3EEENS4_18smem_ptr_flag_bitsILi16EEENSU_INS5_IJNSA_ILi8EEESG_EEENS5_IJSG_SB_EEEEEEEvNS4_8identityES13_NS14_INS15_ILi3ELi4ELi3EEES18_NSU_INS5_IJNSA_ILi64EEES19_EEENS5_IJSB_S1G_EEEEEEEvS1E_EENS_8epilogue10collective6detail29Sm90TmaWarpSpecializedAdapterINS1N_15DefaultEpilogueISI_SJ_SJ_NS1M_6thread17LinearCombinationISI_Li1EffLNS1R_9ScaleType4KindE0ELNS_15FloatRoundStyleE2ESI_EENS1_15EpilogueDefaultEEEEEvvEEEEvNT_6ParamsE,@function
        .size           _ZN7cutlass13device_kernelINS_4gemm6kernel13GemmUniversalIN4cute5tupleIJiiiiEEENS1_10collective13CollectiveMmaINS1_34MainloopSm90TmaGmmaWarpSpecializedILi7ENS5_IJNS4_1CILi1EEESB_SB_EEENS1_35KernelTmaWarpSpecializedCooperativeEEENS5_IJNSA_ILi256EEESF_NSA_ILi32EEEEEENS_10bfloat16_tENS5_IJlSB_lEEESI_NS5_IJSB_llEEENS4_8TiledMMAINS4_8MMA_AtomIJNS4_4SM904GMMA28MMA_64x256x16_F32BF16BF16_SSILNSO_5MajorE0ELSQ_1ELNSO_7ScaleInE1ELSR_1EEEEEENS4_6LayoutINS5_IJNSA_ILi2EEESB_SB_EEENS5_IJSB_NSA_ILi0EEESX_EEEEENS5_IJNS4_10UnderscoreES10_S10_EEEEENS4_13SM90_TMA_LOADENS4_14ComposedLayoutINS4_7SwizzleILi2ELi4ELi3EEENS4_18smem_ptr_flag_bitsILi16EEENSU_INS5_IJNSA_ILi8EEESG_EEENS5_IJSG_SB_EEEEEEEvNS4_8identityES13_NS14_INS15_ILi3ELi4ELi3EEES18_NSU_INS5_IJNSA_ILi64EEES19_EEENS5_IJSB_S1G_EEEEEEEvS1E_EENS_8epilogue10collective6detail29Sm90TmaWarpSpecializedAdapterINS1N_15DefaultEpilogueISI_SJ_SJ_NS1M_6thread17LinearCombinationISI_Li1EffLNS1R_9ScaleType4KindE0ELNS_15FloatRoundStyleE2ESI_EENS1_15EpilogueDefaultEEEEEvvEEEEvNT_6ParamsE,(.L_x_582 - _ZN7cutlass13device_kernelINS_4gemm6kernel13GemmUniversalIN4cute5tupleIJiiiiEEENS1_10collective13CollectiveMmaINS1_34MainloopSm90TmaGmmaWarpSpecializedILi7ENS5_IJNS4_1CILi1EEESB_SB_EEENS1_35KernelTmaWarpSpecializedCooperativeEEENS5_IJNSA_ILi256EEESF_NSA_ILi32EEEEEENS_10bfloat16_tENS5_IJlSB_lEEESI_NS5_IJSB_llEEENS4_8TiledMMAINS4_8MMA_AtomIJNS4_4SM904GMMA28MMA_64x256x16_F32BF16BF16_SSILNSO_5MajorE0ELSQ_1ELNSO_7ScaleInE1ELSR_1EEEEEENS4_6LayoutINS5_IJNSA_ILi2EEESB_SB_EEENS5_IJSB_NSA_ILi0EEESX_EEEEENS5_IJNS4_10UnderscoreES10_S10_EEEEENS4_13SM90_TMA_LOADENS4_14ComposedLayoutINS4_7SwizzleILi2ELi4ELi3EEENS4_18smem_ptr_flag_bitsILi16EEENSU_INS5_IJNSA_ILi8EEESG_EEENS5_IJSG_SB_EEEEEEEvNS4_8identityES13_NS14_INS15_ILi3ELi4ELi3EEES18_NSU_INS5_IJNSA_ILi64EEES19_EEENS5_IJSB_S1G_EEEEEEEvS1E_EENS_8epilogue10collective6detail29Sm90TmaWarpSpecializedAdapterINS1N_15DefaultEpilogueISI_SJ_SJ_NS1M_6thread17LinearCombinationISI_Li1EffLNS1R_9ScaleType4KindE0ELNS_15FloatRoundStyleE2ESI_EENS1_15EpilogueDefaultEEEEEvvEEEEvNT_6ParamsE)
        .other          _ZN7cutlass13device_kernelINS_4gemm6kernel13GemmUniversalIN4cute5tupleIJiiiiEEENS1_10collective13CollectiveMmaINS1_34MainloopSm90TmaGmmaWarpSpecializedILi7ENS5_IJNS4_1CILi1EEESB_SB_EEENS1_35KernelTmaWarpSpecializedCooperativeEEENS5_IJNSA_ILi256EEESF_NSA_ILi32EEEEEENS_10bfloat16_tENS5_IJlSB_lEEESI_NS5_IJSB_llEEENS4_8TiledMMAINS4_8MMA_AtomIJNS4_4SM904GMMA28MMA_64x256x16_F32BF16BF16_SSILNSO_5MajorE0ELSQ_1ELNSO_7ScaleInE1ELSR_1EEEEEENS4_6LayoutINS5_IJNSA_ILi2EEESB_SB_EEENS5_IJSB_NSA_ILi0EEESX_EEEEENS5_IJNS4_10UnderscoreES10_S10_EEEEENS4_13SM90_TMA_LOADENS4_14ComposedLayoutINS4_7SwizzleILi2ELi4ELi3EEENS4_18smem_ptr_flag_bitsILi16EEENSU_INS5_IJNSA_ILi8EEESG_EEENS5_IJSG_SB_EEEEEEEvNS4_8identityES13_NS14_INS15_ILi3ELi4ELi3EEES18_NSU_INS5_IJNSA_ILi64EEES19_EEENS5_IJSB_S1G_EEEEEEEvS1E_EENS_8epilogue10collective6detail29Sm90TmaWarpSpecializedAdapterINS1N_15DefaultEpilogueISI_SJ_SJ_NS1M_6thread17LinearCombinationISI_Li1EffLNS1R_9ScaleType4KindE0ELNS_15FloatRoundStyleE2ESI_EENS1_15EpilogueDefaultEEEEEvvEEEEvNT_6ParamsE,@"STO_CUDA_ENTRY STV_DEFAULT"
_ZN7cutlass13device_kernelINS_4gemm6kernel13GemmUniversalIN4cute5tupleIJiiiiEEENS1_10collective13CollectiveMmaINS1_34MainloopSm90TmaGmmaWarpSpecializedILi7ENS5_IJNS4_1CILi1EEESB_SB_EEENS1_35KernelTmaWarpSpecializedCooperativeEEENS5_IJNSA_ILi256EEESF_NSA_ILi32EEEEEENS_10bfloat16_tENS5_IJlSB_lEEESI_NS5_IJSB_llEEENS4_8TiledMMAINS4_8MMA_AtomIJNS4_4SM904GMMA28MMA_64x256x16_F32BF16BF16_SSILNSO_5MajorE0ELSQ_1ELNSO_7ScaleInE1ELSR_1EEEEEENS4_6LayoutINS5_IJNSA_ILi2EEESB_SB_EEENS5_IJSB_NSA_ILi0EEESX_EEEEENS5_IJNS4_10UnderscoreES10_S10_EEEEENS4_13SM90_TMA_LOADENS4_14ComposedLayoutINS4_7SwizzleILi2ELi4ELi3EEENS4_18smem_ptr_flag_bitsILi16EEENSU_INS5_IJNSA_ILi8EEESG_EEENS5_IJSG_SB_EEEEEEEvNS4_8identityES13_NS14_INS15_ILi3ELi4ELi3EEES18_NSU_INS5_IJNSA_ILi64EEES19_EEENS5_IJSB_S1G_EEEEEEEvS1E_EENS_8epilogue10collective6detail29Sm90TmaWarpSpecializedAdapterINS1N_15DefaultEpilogueISI_SJ_SJ_NS1M_6thread17LinearCombinationISI_Li1EffLNS1R_9ScaleType4KindE0ELNS_15FloatRoundStyleE2ESI_EENS1_15EpilogueDefaultEEEEEvvEEEEvNT_6ParamsE:
[----:B------:R-:W0:Y:S02]  /*0000*/  LDC R1, c[0x0][0x28] ;  /* 0x00000a00ff017b82 */ /* 0x000e240000000800 */
[----:B0-----:R-:W-:Y:S01]  /*0010*/  VIADD R1, R1, 0xfffffb40 ;  /* 0xfffffb4001017836 */ /* 0x001fe20000000000 */
[----:B------:R-:W0:Y:S01]  /*0020*/  S2R R2, SR_TID.X ;  /* 0x0000000000027919 */ /* 0x000e220000002100 */
[----:B------:R-:W-:Y:S01]  /*0030*/  ELECT P0, URZ, PT ;  /* 0x00000000003f782f */ /* 0x000fe20003800000 */
[----:B------:R-:W-:Y:S01]  /*0040*/  BSSY B0, `(.L_x_0) ;  /* 0x0000015000007945 */ /* 0x000fe20003800000 */
[--C-:B0-----:R-:W-:Y:S02]  /*0050*/  SHF.R.U32.HI R0, RZ, 0x5, R2.reuse ;  /* 0x00000005ff007819 */ /* 0x101fe40000011602 */
[----:B------:R-:W-:-:S03]  /*0060*/  SHF.R.U32.HI R160, RZ, 0x7, R2 ;  /* 0x00000007ffa07819 */ /* 0x000fc60000011602 */
[----:B------:R-:W0:Y:S04]  /*0070*/  SHFL.IDX PT, R3, R0, RZ, 0x1f ;  /* 0x00001fff00037589 */ /* 0x000e2800000e0000 */
[----:B------:R-:W1:Y:S01]  /*0080*/  SHFL.IDX PT, R2, R160, RZ, 0x1f ;  /* 0x00001fffa0027589 */ /* 0x000e6200000e0000 */
[----:B0-----:R-:W-:Y:S02]  /*0090*/  R2UR UR10, R3 ;  /* 0x00000000030a72ca */ /* 0x001fe400000e0000 */
[----:B-1----:R-:W-:-:S11]  /*00a0*/  R2UR UR5, R2 ;  /* 0x00000000020572ca */ /* 0x002fd600000e0000 */
[----:B------:R-:W-:Y:S02]  /*00b0*/  USHF.R.S32.HI UR4, URZ, 0x1f, UR10 ;  /* 0x0000001f3f047899 */ /* 0x000fe4000801140a */
[----:B------:R-:W-:Y:S02]  /*00c0*/  ISETP.NE.OR P0, PT, RZ, UR10, !P0 ;  /* 0x0000000aff007c0c */ /* 0x000fe4000c705670 */
[----:B------:R-:W-:-:S04]  /*00d0*/  ULEA.HI UR4, UR4, UR10, URZ, 0x2 ;  /* 0x0000000a04047291 */ /* 0x000fc8000f8f103f */
[----:B------:R-:W-:-:S04]  /*00e0*/  ULOP3.LUT UR4, UR4, 0xfffffffc, URZ, 0xc0, !UPT ;  /* 0xfffffffc04047892 */ /* 0x000fc8000f8ec03f */
[----:B------:R-:W-:-:S03]  /*00f0*/  UIADD3 UR10, UR10, -UR4, URZ ;  /* 0x800000040a0a7290 */ /* 0x000fc6000fffe03f */
[----:B------:R-:W-:Y:S09]  /*0100*/  @P0 BRA `(.L_x_1) ;  /* 0x0000000000200947 */ /* 0x000ff20003800000 */
[----:B------:R-:W-:Y:S02]  /*0110*/  ULDC.64 UR6, c[0x0][0x198] ;  /* 0x0000660000067ab9 */ /* 0x000fe40000000a00 */
[----:B------:R-:W-:Y:S02]  /*0120*/  UIADD3 UR8, UP0, UR6, 0xf0, URZ ;  /* 0x000000f006087890 */ /* 0x000fe4000ff1e03f */
[----:B------:R-:W-:Y:S02]  /*0130*/  UIADD3 UR6, UP1, UR6, 0x1f0, URZ ;  /* 0x000001f006067890 */ /* 0x000fe4000ff3e03f */
[----:B------:R-:W-:Y:S02]  /*0140*/  UIADD3.X UR9, URZ, UR7, URZ, UP0, !UPT ;  /* 0x000000073f097290 */ /* 0x000fe400087fe43f */
[----:B------:R-:W-:-:S07]  /*0150*/  UIADD3.X UR7, URZ, UR7, URZ, UP1, !UPT ;  /* 0x000000073f077290 */ /* 0x000fce0008ffe43f */
[----:B------:R0:W-:Y:S02]  /*0160*/  UTMACCTL.PF [UR8] ;  /* 0x00000000080079b9 */ /* 0x0001e40008040000 */
[----:B------:R0:W-:Y:S02]  /*0170*/  UTMACCTL.PF [UR6] ;  /* 0x00000000060079b9 */ /* 0x0001e40008040000 */
[----:B0-----:R-:W-:Y:S01]  /*0180*/  NOP ;  /* 0x0000000000007918 */ /* 0x001fe20000000000 */
.L_x_1:
[----:B------:R-:W-:Y:S05]  /*0190*/  BSYNC B0 ;  /* 0x0000000000007941 */ /* 0x000fea0003800000 */
.L_x_0:
[----:B------:R-:W0:Y:S01]  /*01a0*/  SHFL.IDX PT, R2, R0, RZ, 0x1f ;  /* 0x00001fff00027589 */ /* 0x000e2200000e0000 */
[----:B------:R-:W-:Y:S01]  /*01b0*/  UISETP.NE.AND UP0, UPT, UR10, 0x3, UPT ;  /* 0x000000030a00788c */ /* 0x000fe2000bf05270 */
[----:B------:R-:W-:Y:S01]  /*01c0*/  ISETP.NE.AND P1, PT, RZ, UR5, PT ;  /* 0x00000005ff007c0c */ /* 0x000fe2000bf25270 */
[----:B------:R-:W-:Y:S02]  /*01d0*/  UIADD3 UR18, UR5, -0x1, URZ ;  /* 0xffffffff05127890 */ /* 0x000fe4000fffe03f */
[----:B------:R-:W-:Y:S02]  /*01e0*/  UISETP.EQ.OR UP0, UPT, UR10, URZ, !UP0 ;  /* 0x0000003f0a00728c */ /* 0x000fe4000c702670 */
[----:B------:R-:W-:Y:S02]  /*01f0*/  UISETP.GE.U32.AND UP1, UPT, UR18, 0x2, UPT ;  /* 0x000000021200788c */ /* 0x000fe4000bf26070 */
[----:B------:R-:W-:-:S04]  /*0200*/  UISETP.EQ.AND UP0, UPT, UR5, URZ, UP0 ;  /* 0x0000003f0500728c */ /* 0x000fc80008702270 */
[----:B------:R-:W-:-:S04]  /*0210*/  USEL UR37, URZ, 0x1, !UP0 ;  /* 0x000000013f257887 */ /* 0x000fc8000c000000 */
[----:B------:R-:W-:Y:S01]  /*0220*/  USEL UR37, UR37, 0x2, UP1 ;  /* 0x0000000225257887 */ /* 0x000fe20008800000 */
[----:B0-----:R-:W-:-:S13]  /*0230*/  ISETP.NE.AND P0, PT, R2, RZ, PT ;  /* 0x000000ff0200720c */ /* 0x001fda0003f05270 */
[----:B------:R-:W-:Y:S05]  /*0240*/  @P0 BRA `(.L_x_2) ;  /* 0x0000000000700947 */ /* 0x000fea0003800000 */
[----:B------:R-:W0:Y:S01]  /*0250*/  S2UR UR8, SR_CgaCtaId ;  /* 0x00000000000879c3 */ /* 0x000e220000008800 */
[----:B------:R-:W-:Y:S01]  /*0260*/  UMOV UR4, 0x400 ;  /* 0x0000040000047882 */ /* 0x000fe20000000000 */
[----:B------:R-:W-:Y:S01]  /*0270*/  UMOV UR5, 0x1 ;  /* 0x0000000100057882 */ /* 0x000fe20000000000 */
[----:B------:R-:W-:Y:S01]  /*0280*/  UMOV UR6, 0x100 ;  /* 0x0000010000067882 */ /* 0x000fe20000000000 */
[----:B------:R-:W-:Y:S01]  /*0290*/  ELECT P0, URZ, PT ;  /* 0x00000000003f782f */ /* 0x000fe20003800000 */
[----:B------:R-:W-:-:S04]  /*02a0*/  UIADD3 UR6, -UR6, 0x100000, URZ ;  /* 0x0010000006067890 */ /* 0x000fc8000fffe13f */
[----:B------:R-:W-:Y:S02]  /*02b0*/  USHF.L.U32 UR7, UR6, 0xb, URZ ;  /* 0x0000000b06077899 */ /* 0x000fe4000800063f */
[----:B------:R-:W-:Y:S02]  /*02c0*/  USHF.L.U32 UR6, UR6, 0x1, URZ ;  /* 0x0000000106067899 */ /* 0x000fe4000800063f */
[----:B0-----:R-:W-:Y:S02]  /*02d0*/  ULEA UR8, UR8, UR4, 0x18 ;  /* 0x0000000408087291 */ /* 0x001fe4000f8ec03f */
[----:B------:R-:W-:-:S04]  /*02e0*/  UIADD3 UR4, -UR5, 0x100000, URZ ;  /* 0x0010000005047890 */ /* 0x000fc8000fffe13f */
[----:B------:R-:W-:Y:S02]  /*02f0*/  USHF.L.U32 UR5, UR4, 0xb, URZ ;  /* 0x0000000b04057899 */ /* 0x000fe4000800063f */
[----:B------:R-:W-:Y:S01]  /*0300*/  USHF.L.U32 UR4, UR4, 0x1, URZ ;  /* 0x0000000104047899 */ /* 0x000fe2000800063f */
[----:B------:R-:W0:Y:S11]  /*0310*/  FENCE.VIEW.ASYNC.S ;  /* 0x00000000000073c6 */ /* 0x000e360000000000 */
[----:B0-----:R0:W1:Y:S01]  /*0320*/  SYNCS.EXCH.64 URZ, [UR8], UR4 ;  /* 0x00000004083f75b2 */ /* 0x0010620008000100 */
[----:B------:R0:W2:Y:S01]  /*0330*/  SYNCS.EXCH.64 URZ, [UR8+0x38], UR6 ;  /* 0x00003806083f75b2 */ /* 0x0000a20008000100 */
[----:B------:R0:W3:Y:S01]  /*0340*/  SYNCS.EXCH.64 URZ, [UR8+0x8], UR4 ;  /* 0x00000804083f75b2 */ /* 0x0000e20008000100 */
[----:B------:R0:W4:Y:S01]  /*0350*/  SYNCS.EXCH.64 URZ, [UR8+0x40], UR6 ;  /* 0x00004006083f75b2 */ /* 0x0001220008000100 */
[----:B------:R0:W0:Y:S01]  /*0360*/  SYNCS.EXCH.64 URZ, [UR8+0x10], UR4 ;  /* 0x00001004083f75b2 */ /* 0x0000220008000100 */
        /* <DEDUP_REMOVED lines=9> */
[----:B------:R-:W-:Y:S01]  /*0400*/  NOP ;  /* 0x0000000000007918 */ /* 0x000fe20000000000 */
.L_x_2:
[----:B------:R-:W5:Y:S01]  /*0410*/  SHFL.IDX PT, R0, R0, RZ, 0x1f ;  /* 0x00001fff00007589 */ /* 0x000f6200000e0000 */
[----:B------:R-:W-:Y:S01]  /*0420*/  ELECT P0, URZ, PT ;  /* 0x00000000003f782f */ /* 0x000fe20003800000 */
[----:B------:R-:W1:Y:S01]  /*0430*/  S2UR UR17, SR_CTAID.Y ;  /* 0x00000000001179c3 */ /* 0x000e620000002600 */
[----:B0-----:R-:W-:Y:S01]  /*0440*/  ULDC UR5, c[0x0][0x65c] ;  /* 0x0001970000057ab9 */ /* 0x001fe20000000800 */
[----:B------:R-:W-:Y:S01]  /*0450*/  UMOV UR12, 0x20 ;  /* 0x00000020000c7882 */ /* 0x000fe20000000000 */
[----:B------:R-:W-:Y:S01]  /*0460*/  UISETP.NE.AND UP2, UPT, UR5, 0x1, UPT ;  /* 0x000000010500788c */ /* 0x000fe2000bf45270 */
[----:B------:R-:W-:Y:S01]  /*0470*/  NOP ;  /* 0x0000000000007918 */ /* 0x000fe20000000000 */
[----:B------:R-:W-:Y:S02]  /*0480*/  NOP ;  /* 0x0000000000007918 */ /* 0x000fe40000000000 */
[----:B------:R-:W-:Y:S01]  /*0490*/  UP2UR UR38, UPR, URZ, 0x4 ;  /* 0x000000043f267883 */ /* 0x000fe20008000000 */
[----:B------:R-:W0:Y:S01]  /*04a0*/  S2UR UR4, SR_CTAID.X ;  /* 0x00000000000479c3 */ /* 0x000e220000002500 */
[----:B------:R-:W-:-:S02]  /*04b0*/  PLOP3.LUT P2, PT, PT, PT, UP2, 0x80, 0x0 ;  /* 0x000000000000781c */ /* 0x000fc40003f4f028 */
[----:B------:R-:W-:Y:S02]  /*04c0*/  PLOP3.LUT P4, PT, PT, PT, UP2, 0x80, 0x0 ;  /* 0x000000000000781c */ /* 0x000fe40003f8f028 */
[----:B------:R-:W-:Y:S01]  /*04d0*/  PLOP3.LUT P3, PT, PT, PT, UP2, 0x80, 0x0 ;  /* 0x000000000000781c */ /* 0x000fe20003f6f028 */
[----:B------:R-:W-:Y:S01]  /*04e0*/  @UP2 ULDC UR14, c[0x0][0x10] ;  /* 0x00000400000e2ab9 */ /* 0x000fe20000000800 */
[----:B------:R-:W-:Y:S01]  /*04f0*/  @UP2 UMOV UR9, URZ ;  /* 0x0000003f00092c82 */ /* 0x000fe20008000000 */
[----:B------:R-:W-:Y:S01]  /*0500*/  @!UP2 ULDC UR11, c[0x0][0xc] ;  /* 0x00000300000baab9 */ /* 0x000fe20000000800 */
[----:B-----5:R-:W-:Y:S01]  /*0510*/  ISETP.NE.OR P0, PT, R0, RZ, !P0 ;  /* 0x000000ff0000720c */ /* 0x020fe20004705670 */
[----:B-1----:R-:W-:Y:S02]  /*0520*/  @UP2 UMOV UR7, UR17 ;  /* 0x0000001100072c82 */ /* 0x002fe40008000000 */
[----:B------:R-:W-:Y:S01]  /*0530*/  @UP2 UMOV UR8, UR7 ;  /* 0x0000000700082c82 */ /* 0x000fe20008000000 */
[----:B------:R-:W-:Y:S01]  /*0540*/  @!UP2 UMOV UR7, UR17 ;  /* 0x000000110007ac82 */ /* 0x000fe20008000000 */
[----:B0-----:R-:W-:-:S08]  /*0550*/  @UP2 UIMAD.WIDE.U32 UR14, UR4, UR14, UR8 ;  /* 0x0000000e040e22a5 */ /* 0x001fd0000f8e0008 */
[----:B------:R-:W-:Y:S01]  /*0560*/  VOTEU.ALL UP0, P0 ;  /* 0x00000000003f7886 */ /* 0x000fe20000000000 */
[----:B------:R-:W-:Y:S01]  /*0570*/  VOTEU.ALL UP1, P0 ;  /* 0x00000000003f7886 */ /* 0x000fe20000020000 */
[----:B------:R-:W-:-:S03]  /*0580*/  IMAD.U32 R2, RZ, RZ, UR14 ;  /* 0x0000000eff027e24 */ /* 0x000fc6000f8e00ff */
[----:B------:R-:W0:Y:S01]  /*0590*/  @!UP0 S2UR UR6, SR_CgaCtaId ;  /* 0x00000000000689c3 */ /* 0x000e220000008800 */
[----:B------:R-:W-:Y:S01]  /*05a0*/  @!UP0 UMOV UR5, 0x400 ;  /* 0x0000040000058882 */ /* 0x000fe20000000000 */
[----:B------:R-:W-:-:S04]  /*05b0*/  @!UP0 UIADD3 UR12, -UR12, 0x100000, URZ ;  /* 0x001000000c0c8890 */ /* 0x000fc8000fffe13f */
[----:B------:R-:W-:Y:S02]  /*05c0*/  @!UP0 USHF.L.U32 UR13, UR12, 0xb, URZ ;  /* 0x0000000b0c0d8899 */ /* 0x000fe4000800063f */
[----:B------:R-:W-:Y:S01]  /*05d0*/  @!UP0 USHF.L.U32 UR12, UR12, 0x1, URZ ;  /* 0x000000010c0c8899 */ /* 0x000fe2000800063f */
[----:B------:R-:W-:Y:S01]  /*05e0*/  IMAD.U32 R3, RZ, RZ, UR15 ;  /* 0x0000000fff037e24 */ /* 0x000fe2000f8e00ff */
[----:B0-----:R-:W-:Y:S01]  /*05f0*/  @!UP0 ULEA UR16, UR6, UR5, 0x18 ;  /* 0x0000000506108291 */ /* 0x001fe2000f8ec03f */
[----:B------:R-:W-:Y:S01]  /*0600*/  VOTEU.ALL UP0, P0 ;  /* 0x00000000003f7886 */ /* 0x000fe20000000000 */
[----:B------:R-:W-:Y:S01]  /*0610*/  PLOP3.LUT P0, PT, PT, PT, UP2, 0x80, 0x0 ;  /* 0x000000000000781c */ /* 0x000fe20003f0f028 */
[----:B------:R-:W-:Y:S01]  /*0620*/  UMOV UR5, URZ ;  /* 0x0000003f00057c82 */ /* 0x000fe20008000000 */
[----:B------:R-:W-:Y:S01]  /*0630*/  @UP2 UMOV UR6, URZ ;  /* 0x0000003f00062c82 */ /* 0x000fe20008000000 */
[----:B------:R-:W-:Y:S02]  /*0640*/  @!UP2 UIMAD.WIDE.U32 UR8, UR11, UR7, UR4 ;  /* 0x000000070b08a2a5 */ /* 0x000fe4000f8e0004 */
[----:B------:R-:W-:-:S04]  /*0650*/  @UP2 UIADD3 UR6, UR15, UR6, URZ ;  /* 0x000000060f062290 */ /* 0x000fc8000fffe03f */
[----:B------:R-:W-:Y:S01]  /*0660*/  MOV R5, UR9 ;  /* 0x0000000900057c02 */ /* 0x000fe20008000f00 */
[----:B------:R-:W0:Y:S02]  /*0670*/  FENCE.VIEW.ASYNC.S ;  /* 0x00000000000073c6 */ /* 0x000e240000000000 */
[----:B0-----:R0:W2:Y:S01]  /*0680*/  @!UP0 SYNCS.EXCH.64 URZ, [UR16+0x80], UR12 ;  /* 0x0000800c103f85b2 */ /* 0x0010a20008000100 */
[----:B------:R-:W-:Y:S02]  /*0690*/  @P2 IMAD.U32 R6, RZ, RZ, UR6 ;  /* 0x00000006ff062e24 */ /* 0x000fe4000f8e00ff */
[----:B------:R-:W-:Y:S02]  /*06a0*/  @P0 IMAD.MOV.U32 R7, RZ, RZ, R2 ;  /* 0x000000ffff070224 */ /* 0x000fe400078e0002 */
[----:B------:R-:W-:Y:S02]  /*06b0*/  IMAD.U32 R2, RZ, RZ, UR8 ;  /* 0x00000008ff027e24 */ /* 0x000fe4000f8e00ff */
[----:B------:R-:W-:-:S02]  /*06c0*/  @!P4 IMAD.MOV.U32 R6, RZ, RZ, R5 ;  /* 0x000000ffff06c224 */ /* 0x000fc400078e0005 */
[----:B------:R-:W-:Y:S02]  /*06d0*/  @!P3 IMAD.MOV.U32 R7, RZ, RZ, R2 ;  /* 0x000000ffff07b224 */ /* 0x000fe400078e0002 */
[----:B------:R-:W-:Y:S01]  /*06e0*/  IMAD.U32 R3, RZ, RZ, UR9 ;  /* 0x00000009ff037e24 */ /* 0x000fe2000f8e00ff */
[----:B------:R0:W-:Y:S01]  /*06f0*/  STL [R1+0x200], R6 ;  /* 0x0002000601007387 */ /* 0x0001e20000100800 */
[----:B------:R-:W-:-:S03]  /*0700*/  IMAD.U32 R4, RZ, RZ, UR8 ;  /* 0x00000008ff047e24 */ /* 0x000fc6000f8e00ff */
[----:B------:R0:W-:Y:S01]  /*0710*/  STL [R1+0x204], R7 ;  /* 0x0002040701007387 */ /* 0x0001e20000100800 */
[----:B------:R0:W2:Y:S01]  /*0720*/  @!UP1 SYNCS.EXCH.64 URZ, [UR16+0x88], UR12 ;  /* 0x0000880c103f95b2 */ /* 0x0000a20008000100 */
[----:B------:R-:W-:Y:S01]  /*0730*/  NOP ;  /* 0x0000000000007918 */ /* 0x000fe20000000000 */
[----:B--234-:R-:W-:Y:S06]  /*0740*/  BAR.SYNC.DEFER_BLOCKING 0x0 ;  /* 0x0000000000007b1d */ /* 0x01cfec0000010000 */
[----:B------:R-:W-:Y:S05]  /*0750*/  @!P1 BRA `(.L_x_3) ;  /* 0x0000015400e49947 */ /* 0x000fea0003800000 */
[----:B------:R-:W-:-:S06]  /*0760*/  UISETP.GT.U32.AND UP0, UPT, UR18, 0x1, UPT ;  /* 0x000000011200788c */ /* 0x000fcc000bf04070 */
[----:B------:R-:W-:-:S13]  /*0770*/  PLOP3.LUT P0, PT, PT, PT, UP0, 0x80, 0x0 ;  /* 0x000000000000781c */ /* 0x000fda0003f0f008 */
[----:B0-----:R-:W-:Y:S05]  /*0780*/  @P0 EXIT ;  /* 0x000000000000094d */ /* 0x001fea0003800000 */
[----:B------:R-:W-:Y:S01]  /*0790*/  ULDC.64 UR8, c[0x0][0x650] ;  /* 0x0001940000087ab9 */ /* 0x000fe20000000a00 */
[----:B------:R-:W-:Y:S01]  /*07a0*/  UMOV UR42, 0xffffffff ;  /* 0xffffffff002a7882 */ /* 0x000fe20000000000 */
[----:B------:R-:W-:Y:S01]  /*07b0*/  ISETP.GE.U32.AND P0, PT, R7, UR8, PT ;  /* 0x0000000807007c0c */ /* 0x000fe2000bf06070 */
[----:B------:R-:W-:Y:S01]  /*07c0*/  UMOV UR43, 0xffffffff ;  /* 0xffffffff002b7882 */ /* 0x000fe20000000000 */
[----:B------:R-:W-:Y:S01]  /*07d0*/  UMOV UR44, 0xffffffff ;  /* 0xffffffff002c7882 */ /* 0x000fe20000000000 */
[----:B------:R-:W-:Y:S02]  /*07e0*/  PRMT R0, RZ, 0x7610, R0 ;  /* 0x00007610ff007816 */ /* 0x000fe40000000000 */
[----:B------:R-:W-:-:S13]  /*07f0*/  ISETP.GE.U32.AND.EX P0, PT, R6, UR9, PT, P0 ;  /* 0x0000000906007c0c */ /* 0x000fda000bf06100 */
[----:B------:R-:W-:Y:S05]  /*0800*/  @P0 BRA `(.L_x_4) ;  /* 0x0000000400800947 */ /* 0x000fea0003800000 */
[----:B------:R-:W-:Y:S01]  /*0810*/  I2FP.F32.U32 R0, UR4 ;  /* 0x0000000400007c45 */ /* 0x000fe20008201000 */
[----:B------:R-:W-:Y:S01]  /*0820*/  ULDC.64 UR16, c[0x0][0x628] ;  /* 0x00018a0000107ab9 */ /* 0x000fe20000000a00 */
[----:B------:R-:W-:Y:S01]  /*0830*/  ULDC UR6, c[0x0][0x150] ;  /* 0x0000540000067ab9 */ /* 0x000fe20000000800 */
[----:B------:R-:W-:Y:S01]  /*0840*/  ISETP.NE.U32.AND P0, PT, RZ, UR16, PT ;  /* 0x00000010ff007c0c */ /* 0x000fe2000bf05070 */
[----:B------:R-:W-:Y:S01]  /*0850*/  ULDC UR15, c[0x0][0x630] ;  /* 0x00018c00000f7ab9 */ /* 0x000fe20000000800 */
[----:B------:R-:W-:Y:S01]  /*0860*/  FMUL R0, R0, UR6 ;  /* 0x0000000600007c20 */ /* 0x000fe20008400000 */
[----:B------:R-:W-:Y:S01]  /*0870*/  R2UR UR18, R7 ;  /* 0x00000000071272ca */ /* 0x000fe200000e0000 */
[----:B------:R-:W-:Y:S01]  /*0880*/  ULDC UR20, c[0x0][0x154] ;  /* 0x0000550000147ab9 */ /* 0x000fe20000000800 */
[----:B------:R-:W-:Y:S01]  /*0890*/  ISETP.NE.AND.EX P0, PT, RZ, UR17, PT, P0 ;  /* 0x00000011ff007c0c */ /* 0x000fe2000bf05300 */
[----:B------:R0:W1:Y:S01]  /*08a0*/  F2I.U32.TRUNC.NTZ R2, R0 ;  /* 0x0000000000027305 */ /* 0x000062000020f000 */
[----:B------:R-:W-:-:S02]  /*08b0*/  R2UR UR19, R6 ;  /* 0x00000000061372ca */ /* 0x000fc400000e0000 */
[----:B------:R-:W-:Y:S02]  /*08c0*/  R2UR UR8, R7 ;  /* 0x00000000070872ca */ /* 0x000fe400000e0000 */
[----:B------:R-:W-:-:S07]  /*08d0*/  R2UR UR9, R6 ;  /* 0x00000000060972ca */ /* 0x000fce00000e0000 */
[----:B0-----:R-:W-:Y:S08]  /*08e0*/  @!P0 BRA `(.L_x_5) ;  /* 0x0000000000308947 */ /* 0x001ff00003800000 */
[----:B------:R-:W-:Y:S01]  /*08f0*/  R2UR UR8, R7 ;  /* 0x00000000070872ca */ /* 0x000fe200000e0000 */
[----:B------:R-:W-:Y:S01]  /*0900*/  ULDC UR6, c[0x0][0x634] ;  /* 0x00018d0000067ab9 */ /* 0x000fe20000000800 */
[----:B------:R-:W-:-:S11]  /*0910*/  R2UR UR14, R6 ;  /* 0x00000000060e72ca */ /* 0x000fd600000e0000 */
[----:B------:R-:W-:-:S04]  /*0920*/  UIADD3 UR6, UP0, UR8, UR6, URZ ;  /* 0x0000000608067290 */ /* 0x000fc8000ff1e03f */
[----:B------:R-:W-:-:S04]  /*0930*/  UIADD3.X UR14, URZ, UR14, URZ, UP0, !UPT ;  /* 0x0000000e3f0e7290 */ /* 0x000fc800087fe43f */
[----:B------:R-:W-:-:S04]  /*0940*/  UIMAD.WIDE.U32 UR8, UR14, UR16, URZ ;  /* 0x000000100e0872a5 */ /* 0x000fc8000f8e003f */
[----:B------:R-:W-:Y:S02]  /*0950*/  UIMAD.WIDE.U32 UR10, UP0, UR6, UR17, UR8 ;  /* 0x00000011060a72a5 */ /* 0x000fe4000f800008 */
[----:B------:R-:W-:Y:S02]  /*0960*/  UIMAD.WIDE.U32 UR8, UR6, UR16, URZ ;  /* 0x00000010060872a5 */ /* 0x000fe4000f8e003f */
[----:B------:R-:W-:Y:S02]  /*0970*/  UIADD3.X UR13, URZ, URZ, URZ, UP0, !UPT ;  /* 0x0000003f3f0d7290 */ /* 0x000fe400087fe43f */
[----:B------:R-:W-:Y:S01]  /*0980*/  UIADD3 URZ, UP0, UR9, UR10, URZ ;  /* 0x0000000a093f7290 */ /* 0x000fe2000ff1e03f */
[----:B------:R-:W-:-:S03]  /*0990*/  UMOV UR12, UR11 ;  /* 0x0000000b000c7c82 */ /* 0x000fc60008000000 */
[----:B------:R-:W-:-:S12]  /*09a0*/  UIMAD.WIDE.U32.X UR8, UR14, UR17, UR12, UP0 ;  /* 0x000000110e0872a5 */ /* 0x000fd800080e040c */
.L_x_5:
[----:B------:R-:W-:Y:S01]  /*09b0*/  USHF.R.U64 UR44, UR8, UR15, UR9 ;  /* 0x0000000f082c7299 */ /* 0x000fe20008001209 */
[----:B------:R-:W-:Y:S01]  /*09c0*/  I2FP.F32.U32 R0, UR7 ;  /* 0x0000000700007c45 */ /* 0x000fe20008201000 */
[----:B------:R-:W-:Y:S01]  /*09d0*/  USHF.R.U32.HI UR5, URZ, UR15, UR9 ;  /* 0x0000000f3f057299 */ /* 0x000fe20008011609 */
[----:B-1----:R-:W-:Y:S01]  /*09e0*/  R2UR UR12, R2 ;  /* 0x00000000020c72ca */ /* 0x002fe200000e0000 */
[----:B------:R-:W-:Y:S02]  /*09f0*/  UIADD3 UR6, UP0, URZ, -UR44, URZ ;  /* 0x8000002c3f067290 */ /* 0x000fe4000ff1e03f */
[----:B------:R-:W-:Y:S01]  /*0a00*/  FMUL R0, R0, UR20 ;  /* 0x0000001400007c20 */ /* 0x000fe20008400000 */
[----:B------:R-:W-:Y:S01]  /*0a10*/  ULDC.64 UR8, c[0x0][0x620] ;  /* 0x0001880000087ab9 */ /* 0x000fe20000000a00 */
[----:B------:R-:W-:Y:S01]  /*0a20*/  UIADD3.X UR5, URZ, ~UR5, URZ, UP0, !UPT ;  /* 0x800000053f057290 */ /* 0x000fe200087fe43f */
[----:B------:R-:W-:Y:S01]  /*0a30*/  UMOV UR10, UR18 ;  /* 0x00000012000a7c82 */ /* 0x000fe20008000000 */
[----:B------:R-:W-:-:S02]  /*0a40*/  UMOV UR11, UR19 ;  /* 0x00000013000b7c82 */ /* 0x000fc40008000000 */
[----:B------:R-:W-:Y:S01]  /*0a50*/  UIMAD UR5, UR5, UR8, URZ ;  /* 0x00000008050572a4 */ /* 0x000fe2000f8e023f */
[----:B------:R-:W0:Y:S01]  /*0a60*/  F2I.U32.TRUNC.NTZ R0, R0 ;  /* 0x0000000000007305 */ /* 0x000e22000020f000 */
[----:B------:R-:W-:Y:S02]  /*0a70*/  UIMAD.WIDE.U32 UR10, UR6, UR8, UR10 ;  /* 0x00000008060a72a5 */ /* 0x000fe4000f8e000a */
[----:B------:R-:W-:Y:S01]  /*0a80*/  UIMAD UR6, UR6, UR9, UR5 ;  /* 0x00000009060672a4 */ /* 0x000fe2000f8e0205 */
[----:B------:R-:W-:Y:S01]  /*0a90*/  ULDC UR21, c[0x0][0x658] ;  /* 0x0001960000157ab9 */ /* 0x000fe20000000800 */
[----:B------:R-:W-:Y:S02]  /*0aa0*/  UMOV UR19, 0xffffffff ;  /* 0xffffffff00137882 */ /* 0x000fe40000000000 */
[----:B------:R-:W-:Y:S01]  /*0ab0*/  UIADD3 UR6, UR11, UR6, URZ ;  /* 0x000000060b067290 */ /* 0x000fe2000fffe03f */
[----:B------:R-:W-:Y:S01]  /*0ac0*/  ULDC UR15, c[0x0][0x618] ;  /* 0x00018600000f7ab9 */ /* 0x000fe20000000800 */
[----:B------:R-:W-:Y:S01]  /*0ad0*/  ULDC.64 UR8, c[0x0][0x640] ;  /* 0x0001900000087ab9 */ /* 0x000fe20000000a00 */
[----:B------:R-:W-:Y:S01]  /*0ae0*/  USHF.L.U32 UR11, UR19, UR21, URZ ;  /* 0x00000015130b7299 */ /* 0x000fe2000800063f */
[----:B------:R-:W-:Y:S01]  /*0af0*/  ISETP.NE.U32.AND P0, PT, RZ, UR8, PT ;  /* 0x00000008ff007c0c */ /* 0x000fe2000bf05070 */
[----:B------:R-:W-:-:S02]  /*0b00*/  USHF.R.U64 UR19, UR10, UR15, UR6 ;  /* 0x0000000f0a137299 */ /* 0x000fc40008001206 */
[----:B------:R-:W-:Y:S01]  /*0b10*/  USHF.R.U32.HI UR10, URZ, UR15, UR6 ;  /* 0x0000000f3f0a7299 */ /* 0x000fe20008011606 */
[----:B0-----:R-:W-:Y:S01]  /*0b20*/  R2UR UR14, R0 ;  /* 0x00000000000e72ca */ /* 0x001fe200000e0000 */
[----:B------:R-:W-:Y:S01]  /*0b30*/  ULDC UR17, c[0x0][0x608] ;  /* 0x0001820000117ab9 */ /* 0x000fe20000000800 */
[----:B------:R-:W-:Y:S01]  /*0b40*/  ISETP.NE.AND.EX P0, PT, RZ, UR9, PT, P0 ;  /* 0x00000009ff007c0c */ /* 0x000fe2000bf05300 */
[----:B------:R-:W-:Y:S02]  /*0b50*/  USHF.R.U64 UR23, UR19, UR17, UR10 ;  /* 0x0000001113177299 */ /* 0x000fe4000800120a */
[----:B------:R-:W-:Y:S01]  /*0b60*/  USHF.R.U32.HI UR10, URZ, UR17, UR10 ;  /* 0x000000113f0a7299 */ /* 0x000fe2000801160a */
[----:B------:R-:W-:Y:S01]  /*0b70*/  UMOV UR16, 0x1 ;  /* 0x0000000100107882 */ /* 0x000fe20000000000 */
[----:B------:R-:W-:Y:S02]  /*0b80*/  UIADD3 UR12, -UR12, URZ, URZ ;  /* 0x0000003f0c0c7290 */ /* 0x000fe4000fffe13f */
[----:B------:R-:W-:-:S02]  /*0b90*/  USHF.R.U64 UR24, UR23, UR21, UR10 ;  /* 0x0000001517187299 */ /* 0x000fc4000800120a */
[----:B------:R-:W-:Y:S01]  /*0ba0*/  USHF.L.U32 UR6, UR16, UR21, URZ ;  /* 0x0000001510067299 */ /* 0x000fe2000800063f */
[----:B------:R-:W-:Y:S01]  /*0bb0*/  ULDC UR13, c[0x0][0x144] ;  /* 0x00005100000d7ab9 */ /* 0x000fe20000000800 */
[----:B------:R-:W-:Y:S01]  /*0bc0*/  ULDC UR5, c[0x0][0x600] ;  /* 0x0001800000057ab9 */ /* 0x000fe20000000800 */
[----:B------:R-:W-:Y:S02]  /*0bd0*/  ULOP3.LUT UR16, URZ, UR11, URZ, 0x33, !UPT ;  /* 0x0000000b3f107292 */ /* 0x000fe4000f8e333f */
[----:B------:R-:W-:Y:S02]  /*0be0*/  USHF.R.U32.HI UR11, URZ, UR21, UR10 ;  /* 0x000000153f0b7299 */ /* 0x000fe4000801160a */
[----:B------:R-:W-:Y:S02]  /*0bf0*/  UIADD3 UR18, UR5, -0x1, URZ ;  /* 0xffffffff05127890 */ /* 0x000fe4000fffe03f */
[----:B------:R-:W-:Y:S02]  /*0c00*/  UIADD3 UR20, -UR14, URZ, URZ ;  /* 0x0000003f0e147290 */ /* 0x000fe4000fffe13f */
[----:B------:R-:W-:Y:S01]  /*0c10*/  UIMAD UR4, UR13, UR12, UR4 ;  /* 0x0000000c0d0472a4 */ /* 0x000fe2000f8e0204 */
[----:B------:R-:W-:Y:S01]  /*0c20*/  ULDC UR25, c[0x0][0x148] ;  /* 0x0000520000197ab9 */ /* 0x000fe20000000800 */
[----:B------:R-:W-:Y:S01]  /*0c30*/  ULDC UR21, c[0x0][0x648] ;  /* 0x0001920000157ab9 */ /* 0x000fe20000000800 */
[----:B------:R-:W-:Y:S01]  /*0c40*/  ULDC UR22, c[0x0][0x638] ;  /* 0x00018e0000167ab9 */ /* 0x000fe20000000800 */
[----:B------:R-:W-:Y:S01]  /*0c50*/  UMOV UR10, UR24 ;  /* 0x00000018000a7c82 */ /* 0x000fe20008000000 */
[----:B------:R-:W-:Y:S07]  /*0c60*/  @!P0 BRA `(.L_x_6) ;  /* 0x0000000000308947 */ /* 0x000fee0003800000 */
[----:B------:R-:W-:Y:S02]  /*0c70*/  ULDC UR14, c[0x0][0x64c] ;  /* 0x00019300000e7ab9 */ /* 0x000fe40000000800 */
        /* <DEDUP_REMOVED lines=8> */
[----:B------:R-:W-:-:S07]  /*0d00*/  UIMAD.WIDE.U32.X UR8, UR17, UR9, UR14, UP0 ;  /* 0x00000009110872a5 */ /* 0x000fce00080e040e */
[----:B------:R-:W-:Y:S01]  /*0d10*/  UMOV UR10, UR8 ;  /* 0x00000008000a7c82 */ /* 0x000fe20008000000 */
[----:B------:R-:W-:-:S05]  /*0d20*/  UMOV UR11, UR9 ;  /* 0x00000009000b7c82 */ /* 0x000fca0008000000 */
.L_x_6:
[----:B------:R-:W-:Y:S01]  /*0d30*/  UISETP.NE.AND UP0, UPT, UR38, URZ, UPT ;  /* 0x0000003f2600728c */ /* 0x000fe2000bf05270 */
[----:B------:R-:W-:Y:S01]  /*0d40*/  IMAD.MOV.U32 R0, RZ, RZ, 0x1 ;  /* 0x00000001ff007424 */ /* 0x000fe200078e00ff */
[----:B------:R-:W-:Y:S02]  /*0d50*/  USHF.R.U64 UR8, UR10, UR21, UR11 ;  /* 0x000000150a087299 */ /* 0x000fe4000800120b */
[----:B------:R-:W-:Y:S02]  /*0d60*/  ULOP3.LUT UR16, UR23, UR16, URZ, 0xc0, !UPT ;  /* 0x0000001017107292 */ /* 0x000fe4000f8ec03f */
[----:B------:R-:W-:Y:S02]  /*0d70*/  ULOP3.LUT UR18, UR19, UR18, URZ, 0xc0, !UPT ;  /* 0x0000001213127292 */ /* 0x000fe4000f8ec03f */
[----:B------:R-:W-:-:S03]  /*0d80*/  UIMAD UR16, UR6, UR8, UR16 ;  /* 0x00000008061072a4 */ /* 0x000fc6000f8e0210 */
[----:B------:R-:W-:Y:S02]  /*0d90*/  @UP0 UIMAD UR4, UR25, UR20, UR7 ;  /* 0x00000014190402a4 */ /* 0x000fe4000f8e0207 */
[----:B------:R-:W-:-:S04]  /*0da0*/  UIADD3 UR7, -UR8, URZ, URZ ;  /* 0x0000003f08077290 */ /* 0x000fc8000fffe13f */
[----:B------:R-:W-:-:S03]  /*0db0*/  UIMAD UR6, UR7, UR22, UR24 ;  /* 0x00000016070672a4 */ /* 0x000fc6000f8e0218 */
[----:B------:R-:W-:Y:S01]  /*0dc0*/  ULDC UR7, c[0x0][0x610] ;  /* 0x0001840000077ab9 */ /* 0x000fe20000000800 */
[----:B------:R-:W-:Y:S02]  /*0dd0*/  UIMAD UR6, UR6, UR5, UR18 ;  /* 0x00000005060672a4 */ /* 0x000fe4000f8e0212 */
[----:B------:R-:W-:-:S04]  /*0de0*/  UIMAD UR4, UR16, UR7, UR4 ;  /* 0x00000007100472a4 */ /* 0x000fc8000f8e0204 */
[----:B------:R-:W-:Y:S02]  /*0df0*/  USEL UR43, UR6, UR4, !UP0 ;  /* 0x00000004062b7287 */ /* 0x000fe4000c000000 */
[----:B------:R-:W-:-:S12]  /*0e00*/  USEL UR42, UR4, UR6, !UP0 ;  /* 0x00000006042a7287 */ /* 0x000fd8000c000000 */
.L_x_4:
[----:B------:R-:W-:-:S08]  /*0e10*/  NOP ;  /* 0x0000000000007918 */ /* 0x000fd00000000000 */
[----:B------:R-:W0:Y:S02]  /*0e20*/  USETMAXREG.TRY_ALLOC.CTAPOOL UP0, 0xf0 ;  /* 0x000000f0000079c8 */ /* 0x000e240008000600 */
[----:B0-----:R-:W-:-:S13]  /*0e30*/  PLOP3.LUT P0, PT, PT, PT, UP0, 0x80, 0x0 ;  /* 0x000000000000781c */ /* 0x001fda0003f0f008 */
[----:B------:R-:W-:Y:S05]  /*0e40*/  @!P0 BRA `(.L_x_4) ;  /* 0xfffffffc00f08947 */ /* 0x000fea000383ffff */
[----:B------:R-:W-:Y:S01]  /*0e50*/  ULDC.64 UR4, c[0x0][0x598] ;  /* 0x0001660000047ab9 */ /* 0x000fe20000000a00 */
[----:B------:R-:W-:Y:S01]  /*0e60*/  ULDC.64 UR40, c[0x0][0x208] ;  /* 0x0000820000287ab9 */ /* 0x000fe20000000a00 */
[----:B------:R-:W-:-:S04]  /*0e70*/  ISETP.NE.U32.AND P0, PT, RZ, UR4, PT ;  /* 0x00000004ff007c0c */ /* 0x000fc8000bf05070 */
[----:B------:R-:W-:-:S13]  /*0e80*/  ISETP.NE.AND.EX P0, PT, RZ, UR5, PT, P0 ;  /* 0x00000005ff007c0c */ /* 0x000fda000bf05300 */
[----:B------:R-:W-:Y:S05]  /*0e90*/  @!P0 BRA `(.L_x_7) ;  /* 0x00000000001c8947 */ /* 0x000fea0003800000 */
[----:B------:R-:W0:Y:S02]  /*0ea0*/  LDC.64 R2, c[0x0][0x598] ;  /* 0x00016600ff027b82 */ /* 0x000e240000000a00 */
[----:B0-----:R-:W2:Y:S02]  /*0eb0*/  LDG.E.64 R2, desc[UR40][R2.64] ;  /* 0x0000002802027981 */ /* 0x001ea4000c1e1b00 */
[----:B--2---:R-:W-:-:S04]  /*0ec0*/  ISETP.NE.U32.AND P0, PT, R2, RZ, PT ;  /* 0x000000ff0200720c */ /* 0x004fc80003f05070 */
[----:B------:R-:W-:-:S13]  /*0ed0*/  ISETP.NE.AND.EX P0, PT, R3, RZ, PT, P0 ;  /* 0x000000ff0300720c */ /* 0x000fda0003f05300 */
[----:B------:R-:W-:Y:S05]  /*0ee0*/  @!P0 BRA `(.L_x_7) ;  /* 0x0000000000088947 */ /* 0x000fea0003800000 */
[----:B------:R0:W5:Y:S01]  /*0ef0*/  LD.E R2, desc[UR40][R2.64] ;  /* 0x0000002802027980 */ /* 0x000162000c101900 */
[----:B------:R-:W-:Y:S05]  /*0f00*/  BRA `(.L_x_8) ;  /* 0x0000000000247947 */ /* 0x000fea0003800000 */
.L_x_7:
[----:B------:R-:W-:Y:S02]  /*0f10*/  ULDC.64 UR4, c[0x0][0x588] ;  /* 0x0001620000047ab9 */ /* 0x000fe40000000a00 */
[----:B------:R-:W-:-:S04]  /*0f20*/  ISETP.NE.U32.AND P0, PT, RZ, UR4, PT ;  /* 0x00000004ff007c0c */ /* 0x000fc8000bf05070 */
[----:B------:R-:W-:-:S13]  /*0f30*/  ISETP.NE.AND.EX P0, PT, RZ, UR5, PT, P0 ;  /* 0x00000005ff007c0c */ /* 0x000fda000bf05300 */
[----:B------:R-:W-:Y:S05]  /*0f40*/  @!P0 BRA `(.L_x_9) ;  /* 0x00000000000c8947 */ /* 0x000fea0003800000 */
[----:B------:R-:W0:Y:S02]  /*0f50*/  LDC.64 R2, c[0x0][0x588] ;  /* 0x00016200ff027b82 */ /* 0x000e240000000a00 */
[----:B0-----:R1:W5:Y:S01]  /*0f60*/  LDG.E R2, desc[UR40][R2.64] ;  /* 0x0000002802027981 */ /* 0x001362000c1e1900 */
[----:B------:R-:W-:Y:S05]  /*0f70*/  BRA `(.L_x_8) ;  /* 0x0000000000087947 */ /* 0x000fea0003800000 */
.L_x_9:
[----:B------:R-:W-:Y:S02]  /*0f80*/  ULDC UR4, c[0x0][0x580] ;  /* 0x0001600000047ab9 */ /* 0x000fe40000000800 */
[----:B------:R-:W-:-:S07]  /*0f90*/  IMAD.U32 R2, RZ, RZ, UR4 ;  /* 0x00000004ff027e24 */ /* 0x000fce000f8e00ff */
.L_x_8:
[----:B------:R-:W-:Y:S02]  /*0fa0*/  ULDC.64 UR4, c[0x0][0x5a0] ;  /* 0x0001680000047ab9 */ /* 0x000fe40000000a00 */
[----:B------:R-:W-:-:S04]  /*0fb0*/  ISETP.NE.U32.AND P0, PT, RZ, UR4, PT ;  /* 0x00000004ff007c0c */ /* 0x000fc8000bf05070 */
[----:B------:R-:W-:-:S13]  /*0fc0*/  ISETP.NE.AND.EX P0, PT, RZ, UR5, PT, P0 ;  /* 0x00000005ff007c0c */ /* 0x000fda000bf05300 */
[----:B------:R-:W-:Y:S05]  /*0fd0*/  @!P0 BRA `(.L_x_10) ;  /* 0x00000000001c8947 */ /* 0x000fea0003800000 */
[----:B------:R-:W2:Y:S02]  /*0fe0*/  LDC.64 R4, c[0x0][0x5a0] ;  /* 0x00016800ff047b82 */ /* 0x000ea40000000a00 */
[----:B--2---:R-:W2:Y:S02]  /*0ff0*/  LDG.E.64 R4, desc[UR40][R4.64] ;  /* 0x0000002804047981 */ /* 0x004ea4000c1e1b00 */
[----:B--2---:R-:W-:-:S04]  /*1000*/  ISETP.NE.U32.AND P0, PT, R4, RZ, PT ;  /* 0x000000ff0400720c */ /* 0x004fc80003f05070 */
[----:B------:R-:W-:-:S13]  /*1010*/  ISETP.NE.AND.EX P0, PT, R5, RZ, PT, P0 ;  /* 0x000000ff0500720c */ /* 0x000fda0003f05300 */
[----:B------:R-:W-:Y:S05]  /*1020*/  @!P0 BRA `(.L_x_10) ;  /* 0x0000000000088947 */ /* 0x000fea0003800000 */
[----:B------:R2:W5:Y:S01]  /*1030*/  LD.E R16, desc[UR40][R4.64] ;  /* 0x0000002804107980 */ /* 0x000562000c101900 */
[----:B------:R-:W-:Y:S05]  /*1040*/  BRA `(.L_x_11) ;  /* 0x0000000000247947 */ /* 0x000fea0003800000 */
.L_x_10:
[----:B------:R-:W-:Y:S02]  /*1050*/  ULDC.64 UR4, c[0x0][0x590] ;  /* 0x0001640000047ab9 */ /* 0x000fe40000000a00 */
[----:B------:R-:W-:-:S04]  /*1060*/  ISETP.NE.U32.AND P0, PT, RZ, UR4, PT ;  /* 0x00000004ff007c0c */ /* 0x000fc8000bf05070 */
[----:B------:R-:W-:-:S13]  /*1070*/  ISETP.NE.AND.EX P0, PT, RZ, UR5, PT, P0 ;  /* 0x00000005ff007c0c */ /* 0x000fda000bf05300 */
[----:B------:R-:W-:Y:S05]  /*1080*/  @!P0 BRA `(.L_x_12) ;  /* 0x00000000000c8947 */ /* 0x000fea0003800000 */
[----:B------:R-:W2:Y:S02]  /*1090*/  LDC.64 R16, c[0x0][0x590] ;  /* 0x00016400ff107b82 */ /* 0x000ea40000000a00 */
[----:B--2---:R3:W5:Y:S01]  /*10a0*/  LDG.E R16, desc[UR40][R16.64] ;  /* 0x0000002810107981 */ /* 0x004762000c1e1900 */
[----:B------:R-:W-:Y:S05]  /*10b0*/  BRA `(.L_x_11) ;  /* 0x0000000000087947 */ /* 0x000fea0003800000 */
.L_x_12:
[----:B------:R-:W-:Y:S02]  /*10c0*/  ULDC UR4, c[0x0][0x584] ;  /* 0x0001610000047ab9 */ /* 0x000fe40000000800 */
[----:B------:R-:W-:-:S07]  /*10d0*/  IMAD.U32 R16, RZ, RZ, UR4 ;  /* 0x00000004ff107e24 */ /* 0x000fce000f8e00ff */
.L_x_11:
[----:B------:R-:W-:-:S13]  /*10e0*/  LOP3.LUT P0, RZ, R0, 0xff, RZ, 0xc0, !PT ;  /* 0x000000ff00ff7812 */ /* 0x000fda000780c0ff */
[----:B------:R-:W-:Y:S05]  /*10f0*/  @!P0 EXIT ;  /* 0x000000000000894d */ /* 0x000fea0003800000 */
[----:B------:R-:W-:Y:S01]  /*1100*/  ULDC UR4, c[0x0][0x28c] ;  /* 0x0000a30000047ab9 */ /* 0x000fe20000000800 */
[----:B------:R-:W-:Y:S01]  /*1110*/  UMOV UR36, URZ ;  /* 0x0000003f00247c82 */ /* 0x000fe20008000000 */
[----:B------:R-:W-:Y:S01]  /*1120*/  UIADD3 UR4, UR4, 0x1f, URZ ;  /* 0x0000001f04047890 */ /* 0x000fe2000fffe03f */
[----:B------:R-:W-:-:S03]  /*1130*/  UMOV UR39, URZ ;  /* 0x0000003f00277c82 */ /* 0x000fc60008000000 */
[----:B------:R-:W-:-:S04]  /*1140*/  USHF.R.S32.HI UR5, URZ, 0x1f, UR4 ;  /* 0x0000001f3f057899 */ /* 0x000fc80008011404 */
[----:B------:R-:W-:-:S04]  /*1150*/  ULEA.HI UR5, UR5, UR4, URZ, 0x5 ;  /* 0x0000000405057291 */ /* 0x000fc8000f8f283f */
[----:B------:R-:W-:-:S12]  /*1160*/  USHF.R.S32.HI UR45, URZ, 0x5, UR5 ;  /* 0x000000053f2d7899 */ /* 0x000fd80008011405 */
.L_x_540:
[----:B------:R-:W4:Y:S01]  /*1170*/  S2R R0, SR_TID.X ;  /* 0x0000000000007919 */ /* 0x000f220000002100 */
[----:B------:R-:W0:Y:S01]  /*1180*/  S2UR UR6, SR_CgaCtaId ;  /* 0x00000000000679c3 */ /* 0x000e220000008800 */
[----:B------:R-:W-:Y:S02]  /*1190*/  UMOV UR46, 0x400 ;  /* 0x00000400002e7882 */ /* 0x000fe40000000000 */
[----:B0-----:R-:W-:Y:S01]  /*11a0*/  ULEA UR46, UR6, UR46, 0x18 ;  /* 0x0000002e062e7291 */ /* 0x001fe2000f8ec03f */
[----:B----4-:R-:W-:-:S04]  /*11b0*/  LOP3.LUT R0, R0, 0x80, RZ, 0xc0, !PT ;  /* 0x0000008000007812 */ /* 0x010fc800078ec0ff */
[----:B------:R-:W-:-:S06]  /*11c0*/  SHF.R.U32.HI R0, RZ, 0x7, R0 ;  /* 0x00000007ff007819 */ /* 0x000fcc0000011600 */
[----:B------:R-:W0:Y:S02]  /*11d0*/  SHFL.IDX PT, R0, R0, RZ, 0x1f ;  /* 0x00001fff00007589 */ /* 0x000e2400000e0000 */
[----:B0-----:R-:W-:-:S13]  /*11e0*/  R2UR UR4, R0 ;  /* 0x00000000000472ca */ /* 0x001fda00000e0000 */
[----:B------:R-:W-:-:S04]  /*11f0*/  ULEA.HI UR5, UR4, UR4, URZ, 0x1 ;  /* 0x0000000404057291 */ /* 0x000fc8000f8f083f */
[----:B------:R-:W-:-:S04]  /*1200*/  ULOP3.LUT UR5, UR5, 0xffffe, URZ, 0xc0, !UPT ;  /* 0x000ffffe05057892 */ /* 0x000fc8000f8ec03f */
[----:B------:R-:W-:-:S03]  /*1210*/  UIADD3 UR5, UR4, -UR5, URZ ;  /* 0x8000000504057290 */ /* 0x000fc6000fffe03f */
[----:B------:R-:W-:Y:S01]  /*1220*/  ULDC UR4, c[0x0][0x28c] ;  /* 0x0000a30000047ab9 */ /* 0x000fe20000000800 */
[----:B------:R-:W-:Y:S01]  /*1230*/  ULEA UR5, UR5, UR46, 0xc ;  /* 0x0000002e05057291 */ /* 0x000fe2000f8e603f */
[----:B------:R-:W-:-:S03]  /*1240*/  ISETP.LT.AND P0, PT, RZ, UR4, PT ;  /* 0x00000004ff007c0c */ /* 0x000fc6000bf01270 */
[----:B------:R-:W-:-:S04]  /*1250*/  UIADD3 UR5, UR5, 0x180, URZ ;  /* 0x0000018005057890 */ /* 0x000fc8000fffe03f */
[----:B------:R-:W-:-:S04]  /*1260*/  USHF.R.U32.HI UR5, URZ, 0x4, UR5 ;  /* 0x000000043f057899 */ /* 0x000fc80008011605 */
[----:B------:R-:W-:Y:S02]  /*1270*/  ULOP3.LUT UR47, UR5, 0x3fff, URZ, 0xc0, !UPT ;  /* 0x00003fff052f7892 */ /* 0x000fe4000f8ec03f */
[----:B-1-3--:R-:W-:Y:S10]  /*1280*/  @P0 BRA `(.L_x_13) ;  /* 0x0000000000400947 */ /* 0x00aff40003800000 */
[----:B------:R-:W-:Y:S01]  /*1290*/  MOV R0, 0x0 ;  /* 0x0000000000007802 */ /* 0x000fe20000000f00 */
[----:B------:R-:W-:Y:S01]  /*12a0*/  ULDC.64 UR4, c[0x4][0x68] ;  /* 0x01001a0000047ab9 */ /* 0x000fe20000000a00 */
[----:B------:R-:W-:Y:S01]  /*12b0*/  ULDC.64 UR6, c[0x4][0x8] ;  /* 0x0100020000067ab9 */ /* 0x000fe20000000a00 */
[----:B--2---:R-:W-:Y:S01]  /*12c0*/  IMAD.U32 R4, RZ, RZ, UR4 ;  /* 0x00000004ff047e24 */ /* 0x004fe2000f8e00ff */
[----:B------:R0:W2:Y:S01]  /*12d0*/  LDC.64 R14, c[0x4][R0] ;  /* 0x01000000000e7b82 */ /* 0x0000a20000000a00 */
[----:B------:R-:W-:Y:S01]  /*12e0*/  IMAD.U32 R5, RZ, RZ, UR5 ;  /* 0x00000005ff057e24 */ /* 0x000fe2000f8e00ff */
[----:B------:R-:W-:Y:S01]  /*12f0*/  ULDC.64 UR4, c[0x4][0x70] ;  /* 0x01001c0000047ab9 */ /* 0x000fe20000000a00 */
[----:B------:R-:W-:Y:S01]  /*1300*/  IMAD.U32 R10, RZ, RZ, UR6 ;  /* 0x00000006ff0a7e24 */ /* 0x000fe2000f8e00ff */
[----:B------:R-:W-:Y:S01]  /*1310*/  MOV R7, UR5 ;  /* 0x0000000500077c02 */ /* 0x000fe20008000f00 */
[----:B------:R-:W-:Y:S02]  /*1320*/  IMAD.U32 R6, RZ, RZ, UR4 ;  /* 0x00000004ff067e24 */ /* 0x000fe4000f8e00ff */
[----:B------:R-:W-:-:S02]  /*1330*/  IMAD.U32 R11, RZ, RZ, UR7 ;  /* 0x00000007ff0b7e24 */ /* 0x000fc4000f8e00ff */
[----:B------:R-:W-:Y:S02]  /*1340*/  IMAD.MOV.U32 R8, RZ, RZ, 0x1e1 ;  /* 0x000001e1ff087424 */ /* 0x000fe400078e00ff */
[----:B------:R-:W-:Y:S02]  /*1350*/  IMAD.MOV.U32 R12, RZ, RZ, 0x1 ;  /* 0x00000001ff0c7424 */ /* 0x000fe400078e00ff */
[----:B0-----:R-:W-:-:S07]  /*1360*/  IMAD.MOV.U32 R13, RZ, RZ, RZ ;  /* 0x000000ffff0d7224 */ /* 0x001fce00078e00ff */
[----:B------:R-:W-:-:S07]  /*1370*/  LEPC R20, `(.L_x_13) ;  /* 0x000000001014794e */ /* 0x000fce0000000000 */
[----:B-123-5:R-:W-:Y:S05]  /*1380*/  CALL.ABS.NOINC R14 ;  /* 0x000000000e007343 */ /* 0x02efea0003c00000 */
.L_x_13:
[----:B------:R-:W-:-:S06]  /*1390*/  ULOP3.LUT UR4, UR37, 0x1, URZ, 0xfc, !UPT ;  /* 0x0000000125047892 */ /* 0x000fcc000f8efc3f */
[----:B------:R-:W-:-:S05]  /*13a0*/  IMAD.U32 R0, RZ, RZ, UR4 ;  /* 0x00000004ff007e24 */ /* 0x000fca000f8e00ff */
[----:B------:R-:W-:-:S13]  /*13b0*/  ISETP.NE.AND P0, PT, R0, 0x3, PT ;  /* 0x000000030000780c */ /* 0x000fda0003f05270 */
[----:B------:R-:W-:Y:S05]  /*13c0*/  @!P0 BRA `(.L_x_14) ;  /* 0x0000000000048947 */ /* 0x000fea0003800000 */
[----:B------:R-:W-:Y:S01]  /*13d0*/  BPT.TRAP 0x1 ;  /* 0x000000040000795c */ /* 0x000fe20000300000 */
.L_x_14:
[----:B-1----:R-:W-:Y:S02]  /*13e0*/  IMAD.U32 R3, RZ, RZ, UR39 ;  /* 0x00000027ff037e24 */ /* 0x002fe4000f8e00ff */
[----:B------:R-:W-:-:S03]  /*13f0*/  IMAD.U32 R0, RZ, RZ, UR36 ;  /* 0x00000024ff007e24 */ /* 0x000fc6000f8e00ff */
[----:B------:R-:W-:Y:S02]  /*1400*/  LEA R3, R3, UR46, 0x3 ;  /* 0x0000002e03037c11 */ /* 0x000fe4000f8e18ff */
[----:B------:R-:W-:-:S04]  /*1410*/  SHF.L.U32 R0, R0, 0x1f, RZ ;  /* 0x0000001f00007819 */ /* 0x000fc800000006ff */
[----:B------:R0:W1:Y:S01]  /*1420*/  SYNCS.PHASECHK.TRANS64.TRYWAIT P1, [R3+URZ], R0 ;  /* 0x00000000030075a7 */ /* 0x000062000802017f */
[----:B------:R-:W-:Y:S05]  /*1430*/  @!P0 BRA `(.L_x_15) ;  /* 0x0000000000048947 */ /* 0x000fea0003800000 */
[----:B------:R-:W-:Y:S01]  /*1440*/  BPT.TRAP 0x1 ;  /* 0x000000040000795c */ /* 0x000fe20000300000 */
.L_x_15:
[----:B-1----:R-:W-:Y:S05]  /*1450*/  @P1 BRA `(.L_x_16) ;  /* 0x0000000000081947 */ /* 0x002fea0003800000 */
[----:B------:R-:W1:Y:S02]  /*1460*/  SYNCS.PHASECHK.TRANS64.TRYWAIT P1, [R3+URZ], R0 ;  /* 0x00000000030075a7 */ /* 0x000e64000802017f */
[----:B-1----:R-:W-:Y:S05]  /*1470*/  @!P1 BRA `(.L_x_17) ;  /* 0x0000016400609947 */ /* 0x002fea0003800000 */
.L_x_16:
[----:B------:R-:W-:-:S04]  /*1480*/  UISETP.LT.AND UP0, UPT, UR45, 0x1, UPT ;  /* 0x000000012d00788c */ /* 0x000fc8000bf01270 */
[----:B------:R-:W-:-:S04]  /*1490*/  USEL UR4, UR45, 0x1, UP0 ;  /* 0x000000012d047887 */ /* 0x000fc80008000000 */
[----:B------:R-:W-:-:S06]  /*14a0*/  UIADD3 UR4, UR45, -UR4, URZ ;  /* 0x800000042d047290 */ /* 0x000fcc000fffe03f */
[----:B01----:R-:W-:Y:S01]  /*14b0*/  MOV R0, UR4 ;  /* 0x0000000400007c02 */ /* 0x003fe20008000f00 */
[----:B------:R-:W-:Y:S01]  /*14c0*/  IMAD.U32 R3, RZ, RZ, UR4 ;  /* 0x00000004ff037e24 */ /* 0x000fe2000f8e00ff */
[----:B------:R-:W-:Y:S05]  /*14d0*/  WARPSYNC.ALL ;  /* 0x0000000000007948 */ /* 0x000fea0003800000 */
[----:B------:R-:W-:Y:S01]  /*14e0*/  ISETP.GE.AND P1, PT, R0, 0x1, PT ;  /* 0x000000010000780c */ /* 0x000fe20003f26270 */
[----:B------:R-:W-:Y:S01]  /*14f0*/  UIADD3 UR46, UR46, 0x1c180, URZ ;  /* 0x0001c1802e2e7890 */ /* 0x000fe2000fffe03f */
[----:B------:R-:W-:Y:S01]  /*1500*/  WARPGROUP.ARRIVE ;  /* 0x00000000000079c5 */ /* 0x000fe20000000000 */
[----:B------:R-:W-:-:S02]  /*1510*/  ULOP3.LUT UR8, UR47, 0x10000, URZ, 0xfc, !UPT ;  /* 0x000100002f087892 */ /* 0x000fc4000f8efc3f */
[----:B------:R-:W-:Y:S02]  /*1520*/  USHF.R.U32.HI UR46, URZ, 0x4, UR46 ;  /* 0x000000043f2e7899 */ /* 0x000fe4000801162e */
[----:B------:R-:W-:Y:S02]  /*1530*/  ULEA UR10, UR39, UR8, 0xa ;  /* 0x00000008270a7291 */ /* 0x000fe4000f8e503f */
[----:B------:R-:W-:Y:S01]  /*1540*/  ULOP3.LUT UR9, UR46, 0x3fff, URZ, 0xc0, !UPT ;  /* 0x00003fff2e097892 */ /* 0x000fe2000f8ec03f */
[----:B------:R-:W-:Y:S01]  /*1550*/  UMOV UR5, 0x80000020 ;  /* 0x8000002000057882 */ /* 0x000fe20000000000 */
[----:B------:R-:W-:Y:S02]  /*1560*/  UMOV UR7, 0x40000040 ;  /* 0x4000004000077882 */ /* 0x000fe40000000000 */
[----:B------:R-:W-:Y:S01]  /*1570*/  ULOP3.LUT UR9, UR9, 0x1000000, URZ, 0xfc, !UPT ;  /* 0x0100000009097892 */ /* 0x000fe2000f8efc3f */
[----:B------:R-:W-:-:S03]  /*1580*/  UMOV UR4, UR10 ;  /* 0x0000000a00047c82 */ /* 0x000fc60008000000 */
[----:B------:R-:W-:-:S07]  /*1590*/  ULEA UR11, UR39, UR9, 0xa ;  /* 0x00000009270b7291 */ /* 0x000fce000f8e503f */
[----:B------:R-:W-:Y:S02]  /*15a0*/  UMOV UR6, UR11 ;  /* 0x0000000b00067c82 */ /* 0x000fe40008000000 */
[----:B------:R-:W-:Y:S01]  /*15b0*/  HGMMA.64x256x16.F32.BF16 R24, gdesc[UR4].tnspB, RZ, !UPT, gsb0 ;  /* 0x43e00000041879f0 */ /* 0x000fe2000c0018ff */
[----:B------:R-:W-:Y:S01]  /*15c0*/  UIADD3 UR4, UR10, 0x200, URZ ;  /* 0x000002000a047890 */ /* 0x000fe2000fffe03f */
[----:B------:R-:W-:Y:S01]  /*15d0*/  UMOV UR5, 0x80000020 ;  /* 0x8000002000057882 */ /* 0x000fe20000000000 */
[----:B------:R-:W-:Y:S02]  /*15e0*/  WARPGROUP.DEPBAR.LE gsb0, 0x0 ;  /* 0x00008000000079c5 */ /* 0x000fe40000010000 */
[----:B------:R-:W-:Y:S01]  /*15f0*/  STL.64 [R1], R24 ;  /* 0x0000001801007387 */ /* 0x000fe20000100a00 */
[----:B------:R-:W-:Y:S01]  /*1600*/  IMAD.MOV.U32 R235, RZ, RZ, R49 ;  /* 0x000000ffffeb7224 */ /* 0x000fe200078e0031 */
[----:B------:R-:W-:Y:S01]  /*1610*/  MOV R228, R56 ;  /* 0x0000003800e47202 */ /* 0x000fe20000000f00 */
[----:B------:R-:W-:Y:S01]  /*1620*/  IMAD.MOV.U32 R234, RZ, RZ, R50 ;  /* 0x000000ffffea7224 */ /* 0x000fe200078e0032 */
[----:B------:R-:W-:Y:S01]  /*1630*/  STL.64 [R1+0x8], R26 ;  /* 0x0000081a01007387 */ /* 0x000fe20000100a00 */
        /* <DEDUP_REMOVED lines=40> */
[----:B------:R-:W-:-:S02]  /*18c0*/  IMAD.MOV.U32 R157, RZ, RZ, R73 ;  /* 0x000000ffff9d7224 */ /* 0x000fc400078e0049 */
[----:B------:R-:W-:Y:S01]  /*18d0*/  IMAD.MOV.U32 R159, RZ, RZ, R75 ;  /* 0x000000ffff9f7224 */ /* 0x000fe200078e004b */
[----:B------:R0:W-:Y:S01]  /*18e0*/  STL [R1+0x60], R48 ;  /* 0x0000603001007387 */ /* 0x0001e20000100800 */
[----:B------:R-:W-:Y:S02]  /*18f0*/  IMAD.MOV.U32 R216, RZ, RZ, R76 ;  /* 0x000000ffffd87224 */ /* 0x000fe400078e004c */
[----:B------:R-:W-:Y:S01]  /*1900*/  IMAD.MOV.U32 R161, RZ, RZ, R77 ;  /* 0x000000ffffa17224 */ /* 0x000fe200078e004d */
[----:B------:R-:W-:Y:S01]  /*1910*/  STL [R1+0x2b8], R160 ;  /* 0x0002b8a001007387 */ /* 0x000fe20000100800 */
[----:B------:R-:W-:Y:S02]  /*1920*/  IMAD.MOV.U32 R162, RZ, RZ, R78 ;  /* 0x000000ffffa27224 */ /* 0x000fe400078e004e */
[----:B------:R-:W-:Y:S02]  /*1930*/  IMAD.MOV.U32 R163, RZ, RZ, R79 ;  /* 0x000000ffffa37224 */ /* 0x000fe400078e004f */
[----:B------:R-:W-:-:S02]  /*1940*/  IMAD.MOV.U32 R164, RZ, RZ, R80 ;  /* 0x000000ffffa47224 */ /* 0x000fc400078e0050 */
[----:B------:R-:W-:Y:S02]  /*1950*/  IMAD.MOV.U32 R165, RZ, RZ, R81 ;  /* 0x000000ffffa57224 */ /* 0x000fe400078e0051 */
[----:B------:R-:W-:Y:S02]  /*1960*/  IMAD.MOV.U32 R166, RZ, RZ, R82 ;  /* 0x000000ffffa67224 */ /* 0x000fe400078e0052 */
[----:B------:R-:W-:Y:S02]  /*1970*/  IMAD.MOV.U32 R168, RZ, RZ, R84 ;  /* 0x000000ffffa87224 */ /* 0x000fe400078e0054 */
        /* <DEDUP_REMOVED lines=47> */
[----:B---3--:R-:W-:Y:S02]  /*1c70*/  IMAD.MOV.U32 R17, RZ, RZ, R138 ;  /* 0x000000ffff117224 */ /* 0x008fe400078e008a */
        /* <DEDUP_REMOVED lines=9> */
[----:B--2---:R-:W-:Y:S02]  /*1d10*/  IMAD.MOV.U32 R5, RZ, RZ, R149 ;  /* 0x000000ffff057224 */ /* 0x004fe400078e0095 */
[----:B------:R-:W-:Y:S02]  /*1d20*/  IMAD.MOV.U32 R4, RZ, RZ, R150 ;  /* 0x000000ffff047224 */ /* 0x000fe400078e0096 */
[----:B------:R-:W-:Y:S02]  /*1d30*/  IMAD.MOV.U32 R0, RZ, RZ, R151 ;  /* 0x000000ffff007224 */ /* 0x000fe400078e0097 */
[----:B0-----:R-:W-:-:S06]  /*1d40*/  WARPGROUP.ARRIVE ;  /* 0x00000000000079c5 */ /* 0x001fcc0000000000 */
[----:B------:R-:W-:Y:S03]  /*1d50*/  HGMMA.64x256x16.F32.BF16 R24, gdesc[UR4].tnspB, RZ, !UPT, gsb0 ;  /* 0x43e00000041879f0 */ /* 0x000fe6000c0018ff */
[----:B------:R-:W-:Y:S02]  /*1d60*/  WARPGROUP.DEPBAR.LE gsb0, 0x0 ;  /* 0x00008000000079c5 */ /* 0x000fe40000010000 */
[----:B------:R-:W-:Y:S04]  /*1d70*/  STL.64 [R1+0x2b0], R150 ;  /* 0x0002b09601007387 */ /* 0x000fe80000100a00 */
        /* <DEDUP_REMOVED lines=20> */
[----:B------:R0:W-:Y:S04]  /*1ec0*/  STL.64 [R1+0x208], R108 ;  /* 0x0002086c01007387 */ /* 0x0001e80000100a00 */
[----:B0-----:R-:W2:Y:S04]  /*1ed0*/  LDL.LU R108, [R1] ;  /* 0x00000000016c7983 */ /* 0x001ea80000300800 */
[----:B------:R-:W2:Y:S04]  /*1ee0*/  LDL.LU R109, [R1+0x4] ;  /* 0x00000400016d7983 */ /* 0x000ea80000300800 */
        /* <DEDUP_REMOVED lines=22> */
[----:B------:R-:W2:Y:S01]  /*2050*/  LDL.LU R132, [R1+0x60] ;  /* 0x0000600001847983 */ /* 0x000ea20000300800 */
[----:B------:R-:W-:Y:S01]  /*2060*/  IMAD.MOV.U32 R133, RZ, RZ, R235 ;  /* 0x000000ffff857224 */ /* 0x000fe200078e00eb */
[----:B------:R-:W-:Y:S01]  /*2070*/  MOV R136, R232 ;  /* 0x000000e800887202 */ /* 0x000fe20000000f00 */
[----:B------:R-:W-:Y:S01]  /*2080*/  IMAD.MOV.U32 R134, RZ, RZ, R234 ;  /* 0x000000ffff867224 */ /* 0x000fe200078e00ea */
[----:B------:R-:W-:Y:S01]  /*2090*/  MOV R145, R223 ;  /* 0x000000df00917202 */ /* 0x000fe20000000f00 */
[----:B------:R-:W-:Y:S01]  /*20a0*/  IMAD.MOV.U32 R135, RZ, RZ, R233 ;  /* 0x000000ffff877224 */ /* 0x000fe200078e00e9 */
[----:B------:R-:W-:Y:S01]  /*20b0*/  MOV R235, R0 ;  /* 0x0000000000eb7202 */ /* 0x000fe20000000f00 */
[----:B------:R-:W-:Y:S01]  /*20c0*/  IMAD.MOV.U32 R137, RZ, RZ, R231 ;  /* 0x000000ffff897224 */ /* 0x000fe200078e00e7 */
[----:B------:R-:W-:Y:S01]  /*20d0*/  UIADD3 UR4, UR10, 0x2, URZ ;  /* 0x000000020a047890 */ /* 0x000fe2000fffe03f */
[----:B------:R-:W-:Y:S01]  /*20e0*/  IMAD.MOV.U32 R138, RZ, RZ, R230 ;  /* 0x000000ffff8a7224 */ /* 0x000fe200078e00e6 */
[----:B------:R-:W-:Y:S01]  /*20f0*/  UIADD3 UR6, UR11, 0x80, URZ ;  /* 0x000000800b067890 */ /* 0x000fe2000fffe03f */
[----:B------:R-:W-:Y:S01]  /*2100*/  IMAD.MOV.U32 R139, RZ, RZ, R229 ;  /* 0x000000ffff8b7224 */ /* 0x000fe200078e00e5 */
[----:B------:R-:W-:Y:S01]  /*2110*/  UMOV UR5, 0x80000020 ;  /* 0x8000002000057882 */ /* 0x000fe20000000000 */
[----:B------:R-:W-:Y:S01]  /*2120*/  IMAD.MOV.U32 R140, RZ, RZ, R228 ;  /* 0x000000ffff8c7224 */ /* 0x000fe200078e00e4 */
[----:B------:R-:W-:Y:S01]  /*2130*/  UMOV UR7, 0x40000040 ;  /* 0x4000004000077882 */ /* 0x000fe20000000000 */
[----:B------:R-:W-:-:S02]  /*2140*/  IMAD.MOV.U32 R141, RZ, RZ, R227 ;  /* 0x000000ffff8d7224 */ /* 0x000fc400078e00e3 */
[----:B------:R-:W-:Y:S01]  /*2150*/  IMAD.MOV.U32 R142, RZ, RZ, R226 ;  /* 0x000000ffff8e7224 */ /* 0x000fe200078e00e2 */
[----:B------:R-:W-:Y:S01]  /*2160*/  MOV R226, R12 ;  /* 0x0000000c00e27202 */ /* 0x000fe20000000f00 */
[----:B------:R-:W-:Y:S02]  /*2170*/  IMAD.MOV.U32 R143, RZ, RZ, R225 ;  /* 0x000000ffff8f7224 */ /* 0x000fe400078e00e1 */
[----:B------:R-:W-:Y:S02]  /*2180*/  IMAD.MOV.U32 R144, RZ, RZ, R224 ;  /* 0x000000ffff907224 */ /* 0x000fe400078e00e0 */
[----:B------:R-:W-:Y:S02]  /*2190*/  IMAD.MOV.U32 R146, RZ, RZ, R222 ;  /* 0x000000ffff927224 */ /* 0x000fe400078e00de */
[----:B------:R-:W-:Y:S02]  /*21a0*/  IMAD.MOV.U32 R147, RZ, RZ, R221 ;  /* 0x000000ffff937224 */ /* 0x000fe400078e00dd */
[----:B------:R-:W-:-:S02]  /*21b0*/  IMAD.MOV.U32 R148, RZ, RZ, R220 ;  /* 0x000000ffff947224 */ /* 0x000fc400078e00dc */
[----:B------:R-:W-:Y:S02]  /*21c0*/  IMAD.MOV.U32 R149, RZ, RZ, R219 ;  /* 0x000000ffff957224 */ /* 0x000fe400078e00db */
[----:B------:R-:W-:Y:S02]  /*21d0*/  IMAD.MOV.U32 R150, RZ, RZ, R218 ;  /* 0x000000ffff967224 */ /* 0x000fe400078e00da */
[----:B------:R-:W-:Y:S01]  /*21e0*/  IMAD.MOV.U32 R151, RZ, RZ, R217 ;  /* 0x000000ffff977224 */ /* 0x000fe200078e00d9 */
[----:B------:R-:W-:Y:S01]  /*21f0*/  MOV R217, R22 ;  /* 0x0000001600d97202 */ /* 0x000fe20000000f00 */
        /* <DEDUP_REMOVED lines=17> */
[----:B------:R-:W-:-:S06]  /*2310*/  IMAD.MOV.U32 R234, RZ, RZ, R4 ;  /* 0x000000ffffea7224 */ /* 0x000fcc00078e0004 */
[----:B--2---:R-:W-:-:S06]  /*2320*/  WARPGROUP.ARRIVE ;  /* 0x00000000000079c5 */ /* 0x004fcc0000000000 */
[----:B------:R-:W-:Y:S03]  /*2330*/  HGMMA.64x256x16.F32.BF16 R108, gdesc[UR4].tnspB, R108, gsb0 ;  /* 0x43e00000046c79f0 */ /* 0x000fe6000800186c */
[----:B------:R-:W-:Y:S02]  /*2340*/  WARPGROUP.DEPBAR.LE gsb0, 0x0 ;  /* 0x00008000000079c5 */ /* 0x000fe40000010000 */
[----:B------:R-:W-:Y:S04]  /*2350*/  STL.64 [R1], R108 ;  /* 0x0000006c01007387 */ /* 0x000fe80000100a00 */
        /* <DEDUP_REMOVED lines=63> */
[----:B0-----:R1:W5:Y:S04]  /*2750*/  LDL.LU R160, [R1+0x2b8] ;  /* 0x0002b80001a07983 */ /* 0x0013680000300800 */
[----:B------:R-:W2:Y:S04]  /*2760*/  LDL.LU.64 R150, [R1+0x2b0] ;  /* 0x0002b00001967983 */ /* 0x000ea80000300a00 */
        /* <DEDUP_REMOVED lines=20> */
[----:B------:R-:W2:Y:S01]  /*28b0*/  LDL.LU.64 R108, [R1+0x208] ;  /* 0x00020800016c7983 */ /* 0x000ea20000300a00 */
[----:B------:R-:W-:Y:S01]  /*28c0*/  UIADD3 UR4, UR10, 0x202, URZ ;  /* 0x000002020a047890 */ /* 0x000fe2000fffe03f */
[----:B------:R-:W-:Y:S01]  /*28d0*/  UMOV UR5, 0x80000020 ;  /* 0x8000002000057882 */ /* 0x000fe20000000000 */
[----:B--2---:R-:W-:-:S07]  /*28e0*/  WARPGROUP.ARRIVE ;  /* 0x00000000000079c5 */ /* 0x004fce0000000000 */
[----:B------:R-:W-:Y:S03]  /*28f0*/  HGMMA.64x256x16.F32.BF16 R24, gdesc[UR4].tnspB, R24, gsb0 ;  /* 0x43e00000041879f0 */ /* 0x000fe60008001818 */
[----:B------:R-:W-:Y:S02]  /*2900*/  WARPGROUP.DEPBAR.LE gsb0, 0x0 ;  /* 0x00008000000079c5 */ /* 0x000fe40000010000 */
[----:B-1----:R-:W-:Y:S05]  /*2910*/  @!P1 BRA `(.L_x_18) ;  /* 0x0000002000909947 */ /* 0x002fea0003800000 */
[----:B------:R-:W-:Y:S02]  /*2920*/  UIADD3 UR4, UR39, 0x1, URZ ;  /* 0x0000000127047890 */ /* 0x000fe4000fffe03f */
[----:B------:R-:W-:Y:S02]  /*2930*/  UMOV UR11, UR39 ;  /* 0x00000027000b7c82 */ /* 0x000fe40008000000 */
[----:B------:R-:W-:-:S04]  /*2940*/  UISETP.NE.AND UP0, UPT, UR4, 0x7, UPT ;  /* 0x000000070400788c */ /* 0x000fc8000bf05270 */
[----:B------:R-:W-:Y:S02]  /*2950*/  USEL UR5, URZ, 0x1, UP0 ;  /* 0x000000013f057887 */ /* 0x000fe40008000000 */
[----:B------:R-:W-:Y:S02]  /*2960*/  USEL UR10, UR4, URZ, UP0 ;  /* 0x0000003f040a7287 */ /* 0x000fe40008000000 */
[----:B------:R-:W-:-:S06]  /*2970*/  ULOP3.LUT UR5, UR36, UR5, URZ, 0x3c, !UPT ;  /* 0x0000000524057292 */ /* 0x000fcc000f8e3c3f */
[----:B------:R-:W-:-:S07]  /*2980*/  IMAD.U32 R0, RZ, RZ, UR5 ;  /* 0x00000005ff007e24 */ /* 0x000fce000f8e00ff */
.L_x_25:
[----:B------:R-:W-:Y:S05]  /*2990*/  @!P0 BRA `(.L_x_19) ;  /* 0x0000000000048947 */ /* 0x000fea0003800000 */
[----:B------:R-:W-:Y:S01]  /*29a0*/  BPT.TRAP 0x1 ;  /* 0x000000040000795c */ /* 0x000fe20000300000 */
.L_x_19:
[----:B------:R-:W0:Y:S01]  /*29b0*/  S2UR UR5, SR_CgaCtaId ;  /* 0x00000000000579c3 */ /* 0x000e220000008800 */
[----:B------:R-:W-:Y:S01]  /*29c0*/  UMOV UR4, 0x400 ;  /* 0x0000040000047882 */ /* 0x000fe20000000000 */
[----:B------:R-:W-:Y:S01]  /*29d0*/  SHF.L.U32 R4, R0, 0x1f, RZ ;  /* 0x0000001f00047819 */ /* 0x000fe200000006ff */
[----:B0-----:R-:W-:-:S04]  /*29e0*/  ULEA UR14, UR5, UR4, 0x18 ;  /* 0x00000004050e7291 */ /* 0x001fc8000f8ec03f */
[----:B------:R-:W-:-:S09]  /*29f0*/  ULEA UR4, UR10, UR14, 0x3 ;  /* 0x0000000e0a047291 */ /* 0x000fd2000f8e183f */
[----:B------:R0:W1:Y:S01]  /*2a00*/  SYNCS.PHASECHK.TRANS64.TRYWAIT P1, [UR4], R4 ;  /* 0x00000004ff0075a7 */ /* 0x0000620008020144 */
[----:B------:R-:W-:Y:S05]  /*2a10*/  @!P0 BRA `(.L_x_20) ;  /* 0x0000000000048947 */ /* 0x000fea0003800000 */
[----:B------:R-:W-:Y:S01]  /*2a20*/  BPT.TRAP 0x1 ;  /* 0x000000040000795c */ /* 0x000fe20000300000 */
.L_x_20:
[----:B-1----:R-:W-:Y:S05]  /*2a30*/  @P1 BRA `(.L_x_21) ;  /* 0x0000000000081947 */ /* 0x002fea0003800000 */
[----:B------:R-:W1:Y:S02]  /*2a40*/  SYNCS.PHASECHK.TRANS64.TRYWAIT P1, [UR4], R4 ;  /* 0x00000004ff0075a7 */ /* 0x000e640008020144 */
[----:B-1----:R-:W-:Y:S05]  /*2a50*/  @!P1 BRA `(.L_x_22) ;  /* 0x0000014c00fc9947 */ /* 0x002fea0003800000 */
.L_x_21:
        /* <DEDUP_REMOVED lines=64> */
[----:B--2---:R-:W2:Y:S04]  /*2e60*/  LDL.LU.64 R24, [R1] ;  /* 0x0000000001187983 */ /* 0x004ea80000300a00 */
        /* <DEDUP_REMOVED lines=63> */
[----:B------:R-:W-:-:S02]  /*3260*/  ULEA UR12, UR10, UR8, 0xa ;  /* 0x000000080a0c7291 */ /* 0x000fc4000f8e503f */
[----:B------:R-:W-:Y:S01]  /*3270*/  ULEA UR13, UR10, UR9, 0xa ;  /* 0x000000090a0d7291 */ /* 0x000fe2000f8e503f */
[----:B------:R-:W-:Y:S01]  /*3280*/  UMOV UR5, 0x80000020 ;  /* 0x8000002000057882 */ /* 0x000fe20000000000 */
[----:B------:R-:W-:-:S03]  /*3290*/  UMOV UR7, 0x40000040 ;  /* 0x4000004000077882 */ /* 0x000fc60000000000 */
[----:B------:R-:W-:Y:S02]  /*32a0*/  UMOV UR4, UR12 ;  /* 0x0000000c00047c82 */ /* 0x000fe40008000000 */
[----:B------:R-:W-:Y:S01]  /*32b0*/  UMOV UR6, UR13 ;  /* 0x0000000d00067c82 */ /* 0x000fe20008000000 */
[----:B--2---:R-:W-:-:S06]  /*32c0*/  WARPGROUP.ARRIVE ;  /* 0x00000000000079c5 */ /* 0x004fcc0000000000 */
[----:B------:R-:W-:Y:S03]  /*32d0*/  HGMMA.64x256x16.F32.BF16 R24, gdesc[UR4].tnspB, R24, gsb0 ;  /* 0x43e00000041879f0 */ /* 0x000fe60008001818 */
[----:B------:R-:W-:Y:S02]  /*32e0*/  WARPGROUP.DEPBAR.LE gsb0, 0x0 ;  /* 0x00008000000079c5 */ /* 0x000fe40000010000 */
[----:B------:R-:W-:Y:S01]  /*32f0*/  STL.64 [R1], R24 ;  /* 0x0000001801007387 */ /* 0x000fe20000100a00 */
[----:B-1----:R-:W-:Y:S01]  /*3300*/  IMAD.MOV.U32 R5, RZ, RZ, R150 ;  /* 0x000000ffff057224 */ /* 0x002fe200078e0096 */
[----:B------:R-:W-:Y:S01]  /*3310*/  MOV R7, R148 ;  /* 0x0000009400077202 */ /* 0x000fe20000000f00 */
[----:B0-----:R-:W-:Y:S01]  /*3320*/  IMAD.MOV.U32 R4, RZ, RZ, R151 ;  /* 0x000000ffff047224 */ /* 0x001fe200078e0097 */
        /* <DEDUP_REMOVED lines=44> */
[----:B------:R0:W-:Y:S01]  /*35f0*/  STL.64 [R1+0x60], R48 ;  /* 0x0000603001007387 */ /* 0x0001e20000100a00 */
[----:B------:R-:W-:-:S02]  /*3600*/  IMAD.MOV.U32 R206, RZ, RZ, R122 ;  /* 0x000000ffffce7224 */ /* 0x000fc400078e007a */
[----:B------:R-:W-:Y:S01]  /*3610*/  IMAD.MOV.U32 R207, RZ, RZ, R123 ;  /* 0x000000ffffcf7224 */ /* 0x000fe200078e007b */
[----:B------:R-:W2:Y:S01]  /*3620*/  LDL.LU.64 R150, [R1+0x4b8] ;  /* 0x0004b80001967983 */ /* 0x000ea20000300a00 */
[----:B------:R-:W-:Y:S02]  /*3630*/  IMAD.MOV.U32 R204, RZ, RZ, R120 ;  /* 0x000000ffffcc7224 */ /* 0x000fe400078e0078 */
[----:B------:R-:W-:Y:S01]  /*3640*/  IMAD.MOV.U32 R205, RZ, RZ, R121 ;  /* 0x000000ffffcd7224 */ /* 0x000fe200078e0079 */
[----:B------:R-:W2:Y:S01]  /*3650*/  LDL.LU.64 R148, [R1+0x4b0] ;  /* 0x0004b00001947983 */ /* 0x000ea20000300a00 */
[----:B------:R-:W-:Y:S02]  /*3660*/  IMAD.MOV.U32 R202, RZ, RZ, R118 ;  /* 0x000000ffffca7224 */ /* 0x000fe400078e0076 */
[----:B------:R-:W-:Y:S01]  /*3670*/  IMAD.MOV.U32 R203, RZ, RZ, R119 ;  /* 0x000000ffffcb7224 */ /* 0x000fe200078e0077 */
[----:B------:R-:W2:Y:S01]  /*3680*/  LDL.LU.64 R146, [R1+0x4a8] ;  /* 0x0004a80001927983 */ /* 0x000ea20000300a00 */
        /* <DEDUP_REMOVED lines=108> */
[----:B0-----:R-:W2:Y:S04]  /*3d50*/  LDL.LU.64 R48, [R1+0x320] ;  /* 0x0003200001307983 */ /* 0x001ea80000300a00 */
        /* <DEDUP_REMOVED lines=13> */
[----:B------:R-:W-:-:S02]  /*3e30*/  UMOV UR5, 0x80000020 ;  /* 0x8000002000057882 */ /* 0x000fc40000000000 */
[----:B-----5:R-:W-:Y:S01]  /*3e40*/  STL [R1+0x2b8], R160 ;  /* 0x0002b8a001007387 */ /* 0x020fe20000100800 */
[----:B--2---:R-:W-:-:S06]  /*3e50*/  WARPGROUP.ARRIVE ;  /* 0x00000000000079c5 */ /* 0x004fcc0000000000 */
[----:B------:R-:W-:Y:S03]  /*3e60*/  HGMMA.64x256x16.F32.BF16 R24, gdesc[UR4].tnspB, R24, gsb0 ;  /* 0x43e00000041879f0 */ /* 0x000fe60008001818 */
        /* <DEDUP_REMOVED lines=55> */
[----:B------:R-:W-:-:S02]  /*41e0*/  IMAD.MOV.U32 R137, RZ, RZ, R232 ;  /* 0x000000ffff897224 */ /* 0x000fc400078e00e8 */
[----:B------:R-:W-:Y:S02]  /*41f0*/  IMAD.MOV.U32 R139, RZ, RZ, R230 ;  /* 0x000000ffff8b7224 */ /* 0x000fe400078e00e6 */
[----:B------:R-:W-:Y:S02]  /*4200*/  IMAD.MOV.U32 R140, RZ, RZ, R229 ;  /* 0x000000ffff8c7224 */ /* 0x000fe400078e00e5 */
[----:B------:R-:W-:Y:S02]  /*4210*/  IMAD.MOV.U32 R141, RZ, RZ, R228 ;  /* 0x000000ffff8d7224 */ /* 0x000fe400078e00e4 */
[----:B------:R-:W-:Y:S02]  /*4220*/  IMAD.MOV.U32 R142, RZ, RZ, R227 ;  /* 0x000000ffff8e7224 */ /* 0x000fe400078e00e3 */
[----:B------:R-:W-:Y:S01]  /*4230*/  IMAD.MOV.U32 R143, RZ, RZ, R226 ;  /* 0x000000ffff8f7224 */ /* 0x000fe200078e00e2 */
[----:B------:R-:W-:Y:S01]  /*4240*/  MOV R226, R13 ;  /* 0x0000000d00e27202 */ /* 0x000fe20000000f00 */
[----:B------:R-:W-:-:S02]  /*4250*/  IMAD.MOV.U32 R144, RZ, RZ, R225 ;  /* 0x000000ffff907224 */ /* 0x000fc400078e00e1 */
[----:B------:R-:W-:Y:S02]  /*4260*/  IMAD.MOV.U32 R145, RZ, RZ, R224 ;  /* 0x000000ffff917224 */ /* 0x000fe400078e00e0 */
        /* <DEDUP_REMOVED lines=22> */
[----:B------:R-:W-:Y:S01]  /*43d0*/  IMAD.MOV.U32 R235, RZ, RZ, R4 ;  /* 0x000000ffffeb7224 */ /* 0x000fe200078e0004 */
[----:B------:R-:W-:Y:S02]  /*43e0*/  UIADD3 UR4, UR12, 0x2, URZ ;  /* 0x000000020c047890 */ /* 0x000fe4000fffe03f */
[----:B------:R-:W-:Y:S01]  /*43f0*/  UIADD3 UR6, UR13, 0x80, URZ ;  /* 0x000000800d067890 */ /* 0x000fe2000fffe03f */
[----:B------:R-:W-:Y:S01]  /*4400*/  UMOV UR5, 0x80000020 ;  /* 0x8000002000057882 */ /* 0x000fe20000000000 */
[----:B------:R-:W-:Y:S01]  /*4410*/  UMOV UR7, 0x40000040 ;  /* 0x4000004000077882 */ /* 0x000fe20000000000 */
        /* <DEDUP_REMOVED lines=96> */
[----:B------:R-:W-:Y:S01]  /*4a20*/  BPT.TRAP 0x1 ;  /* 0x000000040000795c */ /* 0x000fe20000300000 */
.L_x_23:
[----:B------:R-:W-:Y:S02]  /*4a30*/  UISETP.GT.U32.AND UP0, UPT, UR37, 0x1, UPT ;  /* 0x000000012500788c */ /* 0x000fe4000bf04070 */
[----:B------:R-:W-:-:S04]  /*4a40*/  ULEA UR4, UR11, UR14, 0x3 ;  /* 0x0000000e0b047291 */ /* 0x000fc8000f8e183f */
[----:B------:R-:W-:Y:S01]  /*4a50*/  UIADD3 UR4, UR4, 0x38, URZ ;  /* 0x0000003804047890 */ /* 0x000fe2000fffe03f */
[----:B------:R-:W-:-:S03]  /*4a60*/  PLOP3.LUT P1, PT, PT, PT, UP0, 0x80, 0x0 ;  /* 0x000000000000781c */ /* 0x000fc60003f2f008 */
[----:B------:R-:W-:-:S09]  /*4a70*/  UPRMT UR4, URZ, 0x654, UR4 ;  /* 0x000006543f047896 */ /* 0x000fd20008000004 */
[----:B------:R-:W-:Y:S01]  /*4a80*/  SYNCS.ARRIVE.TRANS64.RED.A1T0 RZ, [UR4], RZ ;  /* 0x000000ffffff79a7 */ /* 0x000fe20008100404 */
[----:B------:R-:W-:Y:S05]  /*4a90*/  @P1 BRA `(.L_x_24) ;  /* 0x0000000000041947 */ /* 0x000fea0003800000 */
[----:B------:R-:W-:Y:S01]  /*4aa0*/  BPT.TRAP 0x1 ;  /* 0x000000040000795c */ /* 0x000fe20000300000 */
.L_x_24:
[----:B------:R-:W-:Y:S01]  /*4ab0*/  UIADD3 UR10, UR10, 0x1, URZ ;  /* 0x000000010a0a7890 */ /* 0x000fe2000fffe03f */
[C---:B------:R-:W-:Y:S01]  /*4ac0*/  ISETP.GT.AND P1, PT, R3.reuse, 0x1, PT ;  /* 0x000000010300780c */ /* 0x040fe20003f24270 */
[----:B------:R-:W-:Y:S01]  /*4ad0*/  UIADD3 UR11, UR11, 0x1, URZ ;  /* 0x000000010b0b7890 */ /* 0x000fe2000fffe03f */
[----:B------:R-:W-:Y:S01]  /*4ae0*/  VIADD R3, R3, 0xffffffff ;  /* 0xffffffff03037836 */ /* 0x000fe20000000000 */
[----:B------:R-:W-:Y:S02]  /*4af0*/  UISETP.NE.AND UP0, UPT, UR10, 0x7, UPT ;  /* 0x000000070a00788c */ /* 0x000fe4000bf05270 */
[----:B------:R-:W-:Y:S02]  /*4b00*/  UISETP.NE.AND UP1, UPT, UR11, 0x7, UPT ;  /* 0x000000070b00788c */ /* 0x000fe4000bf25270 */
[----:B------:R-:W-:Y:S02]  /*4b10*/  USEL UR4, URZ, 0x1, UP0 ;  /* 0x000000013f047887 */ /* 0x000fe40008000000 */
[----:B------:R-:W-:-:S02]  /*4b20*/  USEL UR10, UR10, URZ, UP0 ;  /* 0x0000003f0a0a7287 */ /* 0x000fc40008000000 */
[----:B------:R-:W-:Y:S02]  /*4b30*/  USEL UR11, UR11, URZ, UP1 ;  /* 0x0000003f0b0b7287 */ /* 0x000fe40008800000 */
[----:B------:R-:W-:Y:S01]  /*4b40*/  LOP3.LUT R0, R0, UR4, RZ, 0x3c, !PT ;  /* 0x0000000400007c12 */ /* 0x000fe2000f8e3cff */
[----:B------:R-:W-:Y:S09]  /*4b50*/  @P1 BRA `(.L_x_25) ;  /* 0xffffffdc008c1947 */ /* 0x000ff2000383ffff */
.L_x_18:
[----:B------:R-:W0:Y:S02]  /*4b60*/  LDC R0, c[0x0][0x28c] ;  /* 0x0000a300ff007b82 */ /* 0x000e240000000800 */
[----:B0-----:R-:W-:-:S13]  /*4b70*/  ISETP.GE.AND P1, PT, R0, 0x1, PT ;  /* 0x000000010000780c */ /* 0x001fda0003f26270 */
[----:B------:R-:W-:Y:S05]  /*4b80*/  @!P1 BRA `(.L_x_26) ;  /* 0x0000000000549947 */ /* 0x000fea0003800000 */
[----:B------:R-:W-:Y:S05]  /*4b90*/  @!P0 BRA `(.L_x_27) ;  /* 0x0000000000048947 */ /* 0x000fea0003800000 */
[----:B------:R-:W-:Y:S01]  /*4ba0*/  BPT.TRAP 0x1 ;  /* 0x000000040000795c */ /* 0x000fe20000300000 */
.L_x_27:
[----:B------:R-:W-:Y:S01]  /*4bb0*/  UISETP.LT.AND UP0, UPT, UR45, 0x1, UPT ;  /* 0x000000012d00788c */ /* 0x000fe2000bf01270 */
[----:B------:R-:W0:Y:S03]  /*4bc0*/  S2UR UR7, SR_CgaCtaId ;  /* 0x00000000000779c3 */ /* 0x000e260000008800 */
[----:B------:R-:W-:Y:S02]  /*4bd0*/  USEL UR6, UR45, 0x1, UP0 ;  /* 0x000000012d067887 */ /* 0x000fe40008000000 */
[----:B------:R-:W-:Y:S02]  /*4be0*/  UISETP.GT.U32.AND UP0, UPT, UR37, 0x1, UPT ;  /* 0x000000012500788c */ /* 0x000fe4000bf04070 */
[----:B------:R-:W-:-:S04]  /*4bf0*/  UIADD3 UR6, UR39, UR45, -UR6 ;  /* 0x0000002d27067290 */ /* 0x000fc8000fffe806 */
[----:B------:R-:W-:Y:S01]  /*4c00*/  UIMAD.WIDE.U32 UR4, UR6, 0x24924925, URZ ;  /* 0x24924925060478a5 */ /* 0x000fe2000f8e003f */
[----:B------:R-:W-:-:S03]  /*4c10*/  PLOP3.LUT P0, PT, PT, PT, UP0, 0x80, 0x0 ;  /* 0x000000000000781c */ /* 0x000fc60003f0f008 */
[----:B------:R-:W-:-:S04]  /*4c20*/  UIADD3 UR4, UR6, -UR5, URZ ;  /* 0x8000000506047290 */ /* 0x000fc8000fffe03f */
[----:B------:R-:W-:-:S03]  /*4c30*/  ULEA.HI UR4, UR4, UR5, URZ, 0x1f ;  /* 0x0000000504047291 */ /* 0x000fc6000f8ff83f */
[----:B------:R-:W-:Y:S01]  /*4c40*/  UMOV UR5, 0x400 ;  /* 0x0000040000057882 */ /* 0x000fe20000000000 */
[----:B------:R-:W-:Y:S02]  /*4c50*/  USHF.R.U32.HI UR4, URZ, 0x2, UR4 ;  /* 0x000000023f047899 */ /* 0x000fe40008011604 */
[----:B0-----:R-:W-:Y:S02]  /*4c60*/  ULEA UR5, UR7, UR5, 0x18 ;  /* 0x0000000507057291 */ /* 0x001fe4000f8ec03f */
[----:B------:R-:W-:-:S04]  /*4c70*/  UIMAD UR4, UR4, -0x7, UR6 ;  /* 0xfffffff9040478a4 */ /* 0x000fc8000f8e0206 */
[----:B------:R-:W-:-:S04]  /*4c80*/  ULEA UR4, UR4, UR5, 0x3 ;  /* 0x0000000504047291 */ /* 0x000fc8000f8e183f */
[----:B------:R-:W-:-:S04]  /*4c90*/  UIADD3 UR4, UR4, 0x38, URZ ;  /* 0x0000003804047890 */ /* 0x000fc8000fffe03f */
[----:B------:R-:W-:-:S09]  /*4ca0*/  UPRMT UR4, URZ, 0x654, UR4 ;  /* 0x000006543f047896 */ /* 0x000fd20008000004 */
[----:B------:R-:W-:Y:S01]  /*4cb0*/  SYNCS.ARRIVE.TRANS64.RED.A1T0 RZ, [UR4], RZ ;  /* 0x000000ffffff79a7 */ /* 0x000fe20008100404 */
[----:B------:R-:W-:Y:S05]  /*4cc0*/  @P0 BRA `(.L_x_26) ;  /* 0x0000000000040947 */ /* 0x000fea0003800000 */
[----:B------:R-:W-:Y:S01]  /*4cd0*/  BPT.TRAP 0x1 ;  /* 0x000000040000795c */ /* 0x000fe20000300000 */
.L_x_26:
[----:B------:R-:W0:Y:S01]  /*4ce0*/  S2R R8, SR_TID.X ;  /* 0x0000000000087919 */ /* 0x000e220000002100 */
[----:B-----5:R-:W-:Y:S01]  /*4cf0*/  LOP3.LUT R4, R160, 0x1, RZ, 0xc0, !PT ;  /* 0x00000001a0047812 */ /* 0x020fe200078ec0ff */
[----:B------:R-:W-:Y:S01]  /*4d00*/  IMAD.MOV.U32 R19, RZ, RZ, 0x6540 ;  /* 0x00006540ff137424 */ /* 0x000fe200078e00ff */
[----:B------:R-:W-:Y:S01]  /*4d10*/  USHF.R.S32.HI UR10, URZ, 0x1f, UR44 ;  /* 0x0000001f3f0a7899 */ /* 0x000fe2000801142c */
[----:B------:R-:W-:Y:S02]  /*4d20*/  ULDC.64 UR8, c[0x0][0x5d0] ;  /* 0x0001740000087ab9 */ /* 0x000fe40000000a00 */
[----:B------:R-:W-:Y:S01]  /*4d30*/  IMAD.SHL.U32 R3, R4, 0x40, RZ ;  /* 0x0000004004037824 */ /* 0x000fe200078e00ff */
[----:B------:R-:W-:Y:S02]  /*4d40*/  UIMAD UR4, UR10, UR8, URZ ;  /* 0x000000080a0472a4 */ /* 0x000fe4000f8e023f */
[----:B------:R-:W-:Y:S01]  /*4d50*/  IMAD.U32 R6, RZ, RZ, UR8 ;  /* 0x00000008ff067e24 */ /* 0x000fe2000f8e00ff */
[----:B------:R-:W-:Y:S01]  /*4d60*/  UIMAD.WIDE UR6, UR42, 0x100, URZ ;  /* 0x000001002a0678a5 */ /* 0x000fe2000f8e023f */
[----:B------:R-:W-:Y:S01]  /*4d70*/  ULDC UR8, c[0x0][0x288] ;  /* 0x0000a20000087ab9 */ /* 0x000fe20000000800 */
[----:B------:R-:W-:-:S02]  /*4d80*/  UIMAD UR4, UR44, UR9, UR4 ;  /* 0x000000092c0472a4 */ /* 0x000fc4000f8e0204 */
[----:B------:R-:W-:Y:S01]  /*4d90*/  USHF.L.U32 UR42, UR42, 0x8, URZ ;  /* 0x000000082a2a7899 */ /* 0x000fe2000800063f */
[----:B------:R-:W-:Y:S01]  /*4da0*/  ULDC UR9, c[0x0][0x284] ;  /* 0x0000a10000097ab9 */ /* 0x000fe20000000800 */
[----:B------:R-:W-:Y:S01]  /*4db0*/  UIADD3 UR39, UR45, UR39, URZ ;  /* 0x000000272d277290 */ /* 0x000fe2000fffe03f */
[----:B------:R-:W-:Y:S01]  /*4dc0*/  MOV R17, UR9 ;  /* 0x0000000900117c02 */ /* 0x000fe20008000f00 */
[----:B------:R-:W-:Y:S02]  /*4dd0*/  UISETP.GE.U32.AND UP1, UPT, UR45, 0x7, UPT ;  /* 0x000000072d00788c */ /* 0x000fe4000bf26070 */
[----:B------:R-:W-:-:S04]  /*4de0*/  UISETP.GT.U32.AND UP0, UPT, UR39, 0x6, UPT ;  /* 0x000000062700788c */ /* 0x000fc8000bf04070 */
[----:B------:R-:W-:Y:S01]  /*4df0*/  UISETP.LT.U32.AND UP0, UPT, UR45, 0x7, UP0 ;  /* 0x000000072d00788c */ /* 0x000fe20008701070 */
[C---:B0-----:R-:W-:Y:S01]  /*4e00*/  IMAD.SHL.U32 R18, R8.reuse, 0x2, RZ ;  /* 0x0000000208127824 */ /* 0x041fe200078e00ff */
[----:B------:R-:W-:Y:S02]  /*4e10*/  SHF.R.U32.HI R0, RZ, 0x2, R8 ;  /* 0x00000002ff007819 */ /* 0x000fe40000011608 */
[----:B------:R-:W-:Y:S02]  /*4e20*/  LOP3.LUT R5, R8, 0x60, RZ, 0xc0, !PT ;  /* 0x0000006008057812 */ /* 0x000fe400078ec0ff */
[----:B------:R-:W-:Y:S02]  /*4e30*/  LOP3.LUT R18, R18, 0x6, RZ, 0xc0, !PT ;  /* 0x0000000612127812 */ /* 0x000fe400078ec0ff */
[----:B------:R-:W-:Y:S02]  /*4e40*/  LOP3.LUT R0, R0, 0x7, RZ, 0xc0, !PT ;  /* 0x0000000700007812 */ /* 0x000fe400078ec0ff */
[----:B------:R-:W-:Y:S01]  /*4e50*/  PRMT R18, R18, R19, UR43 ;  /* 0x0000002b12127e16 */ /* 0x000fe20008000013 */
[----:B------:R-:W-:Y:S01]  /*4e60*/  USHF.L.U32 UR43, UR43, 0x8, URZ ;  /* 0x000000082b2b7899 */ /* 0x000fe2000800063f */
[----:B------:R-:W-:-:S02]  /*4e70*/  SHF.R.U32.HI R5, RZ, 0x1, R5 ;  /* 0x00000001ff057819 */ /* 0x000fc40000011605 */
[----:B------:R-:W-:Y:S01]  /*4e80*/  LOP3.LUT R3, R3, 0x40, R0, 0xe2, !PT ;  /* 0x0000004003037812 */ /* 0x000fe200078ee200 */
[----:B------:R-:W-:Y:S01]  /*4e90*/  UISETP.GE.AND UP2, UPT, UR43, UR8, UPT ;  /* 0x000000082b00728c */ /* 0x000fe2000bf46270 */
[----:B------:R-:W-:Y:S02]  /*4ea0*/  SHF.R.S32.HI R19, RZ, 0x1f, R18 ;  /* 0x0000001fff137819 */ /* 0x000fe40000011412 */
[----:B------:R-:W-:Y:S01]  /*4eb0*/  IADD3 R0, RZ, -R5, -R0 ;  /* 0x80000005ff007210 */ /* 0x000fe20007ffe800 */
[----:B------:R-:W-:Y:S01]  /*4ec0*/  UISETP.GE.OR UP2, UPT, UR42, UR9, UP2 ;  /* 0x000000092a00728c */ /* 0x000fe20009746670 */
[----:B------:R-:W-:Y:S01]  /*4ed0*/  LOP3.LUT R3, R3, UR6, R5, 0xfe, !PT ;  /* 0x0000000603037c12 */ /* 0x000fe2000f8efe05 */
[----:B------:R-:W-:-:S04]  /*4ee0*/  IMAD.WIDE.U32 R6, R6, UR44, R18 ;  /* 0x0000002c06067c25 */ /* 0x000fc8000f8e0012 */
[----:B------:R-:W-:Y:S01]  /*4ef0*/  IMAD R0, R4, -0x40, R0 ;  /* 0xffffffc004007824 */ /* 0x000fe200078e0200 */
[----:B------:R-:W-:Y:S01]  /*4f00*/  PLOP3.LUT P0, PT, PT, PT, UP2, 0x80, 0x0 ;  /* 0x000000000000781c */ /* 0x000fe20003f0f028 */
[----:B------:R-:W-:Y:S01]  /*4f10*/  VIADD R7, R7, UR4 ;  /* 0x0000000407077c36 */ /* 0x000fe20008000000 */
[----:B------:R-:W-:Y:S01]  /*4f20*/  UIMAD.WIDE.U32 UR4, UR39, 0x24924925, URZ ;  /* 0x24924925270478a5 */ /* 0x000fe2000f8e003f */
[----:B------:R-:W-:Y:S01]  /*4f30*/  IMAD.MOV.U32 R4, RZ, RZ, -0x2 ;  /* 0xfffffffeff047424 */ /* 0x000fe200078e00ff */
[----:B------:R-:W-:Y:S01]  /*4f40*/  IADD3 R17, R17, -UR42, R0 ;  /* 0x8000002a11117c10 */ /* 0x000fe2000fffe000 */
[----:B------:R-:W-:Y:S01]  /*4f50*/  UMOV UR42, 0xffffffff ;  /* 0xffffffff002a7882 */ /* 0x000fe20000000000 */
[----:B------:R-:W-:Y:S01]  /*4f60*/  LOP3.LUT R0, R8, 0x3, RZ, 0xc0, !PT ;  /* 0x0000000308007812 */ /* 0x000fe200078ec0ff */
[----:B------:R-:W-:-:S04]  /*4f70*/  UIADD3 UR4, UR39, -UR5, URZ ;  /* 0x8000000527047290 */ /* 0x000fc8000fffe03f */
[----:B------:R-:W-:Y:S01]  /*4f80*/  IMAD R0, R0, R4, UR8 ;  /* 0x0000000800007e24 */ /* 0x000fe2000f8e0204 */
[----:B------:R-:W-:Y:S02]  /*4f90*/  USEL UR8, URZ, 0x1, !UP0 ;  /* 0x000000013f087887 */ /* 0x000fe4000c000000 */
[----:B------:R-:W-:Y:S01]  /*4fa0*/  ULEA.HI UR4, UR4, UR5, URZ, 0x1f ;  /* 0x0000000504047291 */ /* 0x000fe2000f8ff83f */
[----:B------:R-:W-:Y:S01]  /*4fb0*/  VIADD R0, R0, -UR43 ;  /* 0x8000002b00007c36 */ /* 0x000fe20008000000 */
[----:B------:R-:W-:Y:S02]  /*4fc0*/  ULOP3.LUT UR36, UR36, UR8, URZ, 0x3c, !UPT ;  /* 0x0000000824247292 */ /* 0x000fe4000f8e3c3f */
[----:B------:R-:W-:-:S04]  /*4fd0*/  USHF.R.U32.HI UR4, URZ, 0x2, UR4 ;  /* 0x000000023f047899 */ /* 0x000fc80008011604 */
[----:B------:R-:W-:Y:S02]  /*4fe0*/  @UP1 ULOP3.LUT UR36, UR36, 0x1, UR4, 0x78, !UPT ;  /* 0x0000000124241892 */ /* 0x000fe4000f8e7804 */
[----:B------:R-:W-:Y:S01]  /*4ff0*/  UIMAD UR39, UR4, -0x7, UR39 ;  /* 0xfffffff9042778a4 */ /* 0x000fe2000f8e0227 */
[----:B------:R-:W-:Y:S11]  /*5000*/  @P0 BRA `(.L_x_28) ;  /* 0x0000010400d80947 */ /* 0x000ff60003800000 */
[----:B------:R-:W-:Y:S01]  /*5010*/  FSETP.NEU.AND P0, PT, R16, RZ, PT ;  /* 0x000000ff1000720b */ /* 0x000fe20003f0d000 */
[----:B------:R-:W-:Y:S01]  /*5020*/  ULDC.64 UR8, c[0x0][0x5c8] ;  /* 0x0001720000087ab9 */ /* 0x000fe20000000a00 */
[----:B------:R-:W-:Y:S01]  /*5030*/  ISETP.GT.AND P3, PT, R17, RZ, PT ;  /* 0x000000ff1100720c */ /* 0x000fe20003f64270 */
[----:B------:R-:W-:Y:S01]  /*5040*/  UIMAD UR4, UR7, UR8, URZ ;  /* 0x00000008070472a4 */ /* 0x000fe2000f8e023f */
[----:B------:R-:W-:Y:S01]  /*5050*/  IMAD.U32 R10, RZ, RZ, UR9 ;  /* 0x00000009ff0a7e24 */ /* 0x000fe2000f8e00ff */
[----:B------:R-:W-:Y:S01]  /*5060*/  BSSY B0, `(.L_x_28) ;  /* 0x0001070000007945 */ /* 0x000fe20003800000 */
[----:B------:R-:W-:Y:S01]  /*5070*/  IMAD.WIDE.U32 R6, R3, UR8, R6 ;  /* 0x0000000803067c25 */ /* 0x000fe2000f8e0006 */
[----:B------:R-:W-:-:S03]  /*5080*/  ISETP.GT.AND P1, PT, R0, RZ, P3 ;  /* 0x000000ff0000720c */ /* 0x000fc60001f24270 */
[----:B------:R-:W-:-:S04]  /*5090*/  IMAD R10, R3, R10, UR4 ;  /* 0x00000004030a7e24 */ /* 0x000fc8000f8e020a */
[----:B------:R-:W-:Y:S01]  /*50a0*/  IMAD.IADD R10, R7, 0x1, R10 ;  /* 0x00000001070a7824 */ /* 0x000fe200078e020a */
[----:B------:R-:W-:Y:S06]  /*50b0*/  @!P0 BRA `(.L_x_29) ;  /* 0x000000b800108947 */ /* 0x000fec0003800000 */
[----:B------:R-:W0:Y:S01]  /*50c0*/  LDC.64 R22, c[0x0][0x5b8] ;  /* 0x00016e00ff167b82 */ /* 0x000e220000000a00 */
[----:B------:R-:W2:Y:S01]  /*50d0*/  LDL.LU R11, [R1] ;  /* 0x00000000010b7983 */ /* 0x000ea20000300800 */
[----:B------:R-:W-:-:S06]  /*50e0*/  ULDC.64 UR4, c[0x0][0x5c0] ;  /* 0x0001700000047ab9 */ /* 0x000fcc0000000a00 */
[----:B------:R-:W1:Y:S08]  /*50f0*/  LDC.64 R14, c[0x0][0x5b0] ;  /* 0x00016c00ff0e7b82 */ /* 0x000e700000000a00 */
[----:B------:R-:W3:Y:S01]  /*5100*/  LDC.64 R12, c[0x0][0x5a8] ;  /* 0x00016a00ff0c7b82 */ /* 0x000ee20000000a00 */
[C---:B0-----:R-:W-:Y:S02]  /*5110*/  IMAD R157, R22.reuse, UR10, RZ ;  /* 0x0000000a169d7c24 */ /* 0x041fe4000f8e02ff */
[----:B------:R-:W-:-:S04]  /*5120*/  IMAD.WIDE.U32 R152, R22, UR44, R18 ;  /* 0x0000002c16987c25 */ /* 0x000fc8000f8e0012 */
[----:B------:R-:W-:Y:S02]  /*5130*/  IMAD R157, R23, UR44, R157 ;  /* 0x0000002c179d7c24 */ /* 0x000fe4000f8e029d */
[----:B-1----:R-:W-:Y:S02]  /*5140*/  IMAD R156, R14, UR7, RZ ;  /* 0x000000070e9c7c24 */ /* 0x002fe4000f8e02ff */
[----:B------:R-:W-:Y:S02]  /*5150*/  IMAD.IADD R21, R153, 0x1, R157 ;  /* 0x0000000199157824 */ /* 0x000fe400078e029d */
[----:B------:R-:W-:Y:S02]  /*5160*/  IMAD.MOV.U32 R20, RZ, RZ, R152 ;  /* 0x000000ffff147224 */ /* 0x000fe400078e0098 */
[C---:B------:R-:W-:Y:S02]  /*5170*/  IMAD R156, R3.reuse, R15, R156 ;  /* 0x0000000f039c7224 */ /* 0x040fe400078e029c */
[----:B------:R-:W-:-:S04]  /*5180*/  IMAD.WIDE.U32 R4, R3, R14, R20 ;  /* 0x0000000e03047225 */ /* 0x000fc800078e0014 */
[----:B------:R-:W-:Y:S01]  /*5190*/  IMAD.IADD R5, R5, 0x1, R156 ;  /* 0x0000000105057824 */ /* 0x000fe200078e029c */
[----:B---3--:R-:W-:-:S04]  /*51a0*/  LEA R8, P0, R4, R12, 0x1 ;  /* 0x0000000c04087211 */ /* 0x008fc800078008ff */
[----:B------:R-:W-:-:S05]  /*51b0*/  LEA.HI.X R9, R4, R13, R5, 0x1, P0 ;  /* 0x0000000d04097211 */ /* 0x000fca00000f0c05 */
[----:B------:R-:W3:Y:S01]  /*51c0*/  @P1 LDG.E.LTC128B.U16 R23, desc[UR40][R8.64] ;  /* 0x0000002808171981 */ /* 0x000ee2000c1e1520 */
[----:B------:R-:W-:Y:S01]  /*51d0*/  BSSY B1, `(.L_x_30) ;  /* 0x0000011000017945 */ /* 0x000fe20003800000 */
[----:B---3--:R-:W-:-:S05]  /*51e0*/  SHF.L.U32 R4, R23, 0x10, RZ ;  /* 0x0000001017047819 */ /* 0x008fca00000006ff */
[----:B------:R-:W-:-:S04]  /*51f0*/  FMUL R4, R4, R16 ;  /* 0x0000001004047220 */ /* 0x000fc80000400000 */
[----:B--2---:R-:W-:Y:S01]  /*5200*/  FFMA R7, R11, R2, R4 ;  /* 0x000000020b077223 */ /* 0x004fe20000000004 */
[----:B------:R-:W-:-:S04]  /*5210*/  LEA R4, P0, R6, UR4, 0x1 ;  /* 0x0000000406047c11 */ /* 0x000fc8000f8008ff */
[----:B------:R-:W-:Y:S02]  /*5220*/  LEA.HI.X R5, R6, UR5, R10, 0x1, P0 ;  /* 0x0000000506057c11 */ /* 0x000fe400080f0c0a */
[----:B------:R-:W-:-:S05]  /*5230*/  F2FP.BF16.F32.PACK_AB R6, RZ, R7 ;  /* 0x00000007ff06723e */ /* 0x000fca00000010ff */
[----:B------:R0:W-:Y:S02]  /*5240*/  @P1 STG.E.U16 desc[UR40][R4.64], R6 ;  /* 0x0000000604001986 */ /* 0x0001e4000c101528 */
[----:B0-----:R-:W-:-:S04]  /*5250*/  IMAD.WIDE.U32 R6, R3, R14, R18 ;  /* 0x0000000e03067225 */ /* 0x001fc800078e0012 */
[----:B------:R-:W-:Y:S02]  /*5260*/  IMAD.IADD R7, R156, 0x1, R7 ;  /* 0x000000019c077824 */ /* 0x000fe400078e0207 */
[----:B------:R-:W-:-:S04]  /*5270*/  IMAD.WIDE.U32 R6, R22, UR44, R6 ;  /* 0x0000002c16067c25 */ /* 0x000fc8000f8e0006 */
[----:B------:R-:W-:Y:S01]  /*5280*/  IMAD.IADD R7, R157, 0x1, R7 ;  /* 0x000000019d077824 */ /* 0x000fe200078e0207 */
[----:B------:R-:W-:-:S04]  /*5290*/  LEA R10, P0, R6, R12, 0x1 ;  /* 0x0000000c060a7211 */ /* 0x000fc800078008ff */
[----:B------:R-:W-:Y:S02]  /*52a0*/  LEA.HI.X R11, R6, R13, R7, 0x1, P0 ;  /* 0x0000000d060b7211 */ /* 0x000fe400000f0c07 */
[----:B------:R-:W-:-:S13]  /*52b0*/  ISETP.GT.AND P0, PT, R0, 0x1, P3 ;  /* 0x000000010000780c */ /* 0x000fda0001f04270 */
[----:B------:R-:W-:Y:S05]  /*52c0*/  @!P0 BRA `(.L_x_31) ;  /* 0x0000000000048947 */ /* 0x000fea0003800000 */
[----:B------:R0:W5:Y:S02]  /*52d0*/  LDG.E.LTC128B.U16 R23, desc[UR40][R10.64+0x2] ;  /* 0x000002280a177981 */ /* 0x000164000c1e1520 */
.L_x_31:
[----:B------:R-:W-:Y:S05]  /*52e0*/  BSYNC B1 ;  /* 0x0000000000017941 */ /* 0x000fea0003800000 */
.L_x_30:
[----:B------:R-:W2:Y:S01]  /*52f0*/  LDL.LU R7, [R1+0x4] ;  /* 0x0000040001077983 */ /* 0x000ea20000300800 */
[----:B-----5:R-:W-:Y:S01]  /*5300*/  IMAD.U32 R6, R23, 0x10000, RZ ;  /* 0x0001000017067824 */ /* 0x020fe200078e00ff */
[C---:B------:R-:W-:Y:S01]  /*5310*/  SHF.L.U64.HI R155, R14.reuse, 0x3, R15 ;  /* 0x000000030e9b7819 */ /* 0x040fe2000001020f */
[----:B------:R-:W-:Y:S01]  /*5320*/  IMAD.SHL.U32 R154, R14, 0x8, RZ ;  /* 0x000000080e9a7824 */ /* 0x000fe200078e00ff */
[----:B------:R-:W3:Y:S01]  /*5330*/  LDL.LU R158, [R1+0x8] ;  /* 0x00000800019e7983 */ /* 0x000ee20000300800 */
[----:B------:R-:W-:-:S04]  /*5340*/  FMUL R6, R6, R16 ;  /* 0x0000001006067220 */ /* 0x000fc80000400000 */
[----:B--2---:R-:W-:-:S05]  /*5350*/  FFMA R6, R7, R2, R6 ;  /* 0x0000000207067223 */ /* 0x004fca0000000006 */
[----:B------:R-:W-:-:S05]  /*5360*/  F2FP.BF16.F32.PACK_AB R6, RZ, R6 ;  /* 0x00000006ff06723e */ /* 0x000fca00000010ff */
[----:B------:R1:W-:Y:S01]  /*5370*/  @P0 STG.E.U16 desc[UR40][R4.64+0x2], R6 ;  /* 0x0000020604000986 */ /* 0x0003e2000c101528 */
[----:B------:R-:W-:-:S04]  /*5380*/  ISETP.GT.AND P0, PT, R17, 0x8, PT ;  /* 0x000000081100780c */ /* 0x000fc80003f04270 */
[----:B------:R-:W-:Y:S01]  /*5390*/  ISETP.GT.AND P1, PT, R0, RZ, P0 ;  /* 0x000000ff0000720c */ /* 0x000fe20000724270 */
[----:B-1----:R-:W-:-:S04]  /*53a0*/  IMAD.WIDE.U32 R6, R3, R14, R154 ;  /* 0x0000000e03067225 */ /* 0x002fc800078e009a */
[----:B------:R-:W-:Y:S01]  /*53b0*/  IMAD.IADD R156, R156, 0x1, R7 ;  /* 0x000000019c9c7824 */ /* 0x000fe200078e0207 */
[----:B------:R-:W-:-:S05]  /*53c0*/  IADD3 R7, P2, R152, R6, RZ ;  /* 0x0000000698077210 */ /* 0x000fca0007f5e0ff */
[----:B------:R-:W-:Y:S01]  /*53d0*/  IMAD.X R9, R156, 0x1, R21, P2 ;  /* 0x000000019c097824 */ /* 0x000fe200010e0615 */
[----:B------:R-:W-:-:S04]  /*53e0*/  LEA R8, P2, R7, R12, 0x1 ;  /* 0x0000000c07087211 */ /* 0x000fc800078408ff */
[----:B------:R-:W-:-:S05]  /*53f0*/  LEA.HI.X R9, R7, R13, R9, 0x1, P2 ;  /* 0x0000000d07097211 */ /* 0x000fca00010f0c09 */
[----:B------:R1:W2:Y:S01]  /*5400*/  @P1 LDG.E.LTC128B.U16 R23, desc[UR40][R8.64] ;  /* 0x0000002808171981 */ /* 0x0002a2000c1e1520 */
[----:B------:R-:W-:Y:S01]  /*5410*/  IADD3 R6, P2, R18, R6, RZ ;  /* 0x0000000612067210 */ /* 0x000fe20007f5e0ff */
[----:B------:R-:W-:Y:S01]  /*5420*/  BSSY B1, `(.L_x_32) ;  /* 0x0000016000017945 */ /* 0x000fe20003800000 */
[----:B------:R-:W-:-:S03]  /*5430*/  ISETP.GT.AND P4, PT, R0, 0x1, P0 ;  /* 0x000000010000780c */ /* 0x000fc60000784270 */
[----:B------:R-:W-:Y:S02]  /*5440*/  IMAD.X R7, R19, 0x1, R156, P2 ;  /* 0x0000000113077824 */ /* 0x000fe400010e069c */
[----:B------:R-:W-:Y:S02]  /*5450*/  IMAD.U32 R156, RZ, RZ, UR9 ;  /* 0x00000009ff9c7e24 */ /* 0x000fe4000f8e00ff */
[----:B------:R-:W-:-:S05]  /*5460*/  IMAD.WIDE.U32 R6, R22, UR44, R6 ;  /* 0x0000002c16067c25 */ /* 0x000fca000f8e0006 */
[----:B------:R-:W-:Y:S02]  /*5470*/  IADD3 R7, R157, R7, RZ ;  /* 0x000000079d077210 */ /* 0x000fe40007ffe0ff */
[----:B-1----:R-:W-:-:S04]  /*5480*/  LEA R8, P2, R6, R12, 0x1 ;  /* 0x0000000c06087211 */ /* 0x002fc800078408ff */
[----:B------:R-:W-:Y:S01]  /*5490*/  LEA.HI.X R9, R6, R13, R7, 0x1, P2 ;  /* 0x0000000d06097211 */ /* 0x000fe200010f0c07 */
[----:B--2---:R-:W-:-:S04]  /*54a0*/  IMAD.U32 R6, R23, 0x10000, RZ ;  /* 0x0001000017067824 */ /* 0x004fc800078e00ff */
[----:B------:R-:W-:-:S04]  /*54b0*/  FMUL R6, R6, R16 ;  /* 0x0000001006067220 */ /* 0x000fc80000400000 */
[----:B---3--:R-:W-:Y:S01]  /*54c0*/  FFMA R7, R158, R2, R6 ;  /* 0x000000029e077223 */ /* 0x008fe20000000006 */
[----:B------:R-:W-:Y:S02]  /*54d0*/  IMAD.U32 R158, RZ, RZ, UR8 ;  /* 0x00000008ff9e7e24 */ /* 0x000fe4000f8e00ff */
[----:B------:R-:W-:Y:S02]  /*54e0*/  IMAD.U32 R6, RZ, RZ, UR8 ;  /* 0x00000008ff067e24 */ /* 0x000fe4000f8e00ff */
[----:B------:R-:W-:Y:S01]  /*54f0*/  IMAD.SHL.U32 R158, R158, 0x10, RZ ;  /* 0x000000109e9e7824 */ /* 0x000fe200078e00ff */
[----:B------:R-:W-:Y:S02]  /*5500*/  F2FP.BF16.F32.PACK_AB R7, RZ, R7 ;  /* 0x00000007ff07723e */ /* 0x000fe400000010ff */
[----:B------:R-:W-:Y:S02]  /*5510*/  SHF.L.U64.HI R156, R6, 0x4, R156 ;  /* 0x00000004069c7819 */ /* 0x000fe4000001029c */
[----:B------:R-:W-:-:S02]  /*5520*/  IADD3 R6, P2, R158, R4, RZ ;  /* 0x000000049e067210 */ /* 0x000fc40007f5e0ff */
[----:B------:R-:W-:-:S03]  /*5530*/  PRMT R159, R7, 0x7610, R159 ;  /* 0x00007610079f7816 */ /* 0x000fc6000000009f */
[----:B------:R-:W-:-:S05]  /*5540*/  IMAD.X R7, R156, 0x1, R5, P2 ;  /* 0x000000019c077824 */ /* 0x000fca00010e0605 */
[----:B------:R1:W-:Y:S01]  /*5550*/  @P1 STG.E.U16 desc[UR40][R6.64], R159 ;  /* 0x0000009f06001986 */ /* 0x0003e2000c101528 */
[----:B------:R-:W-:Y:S05]  /*5560*/  @!P4 BRA `(.L_x_33) ;  /* 0x000000000004c947 */ /* 0x000fea0003800000 */
[----:B------:R2:W5:Y:S02]  /*5570*/  LDG.E.LTC128B.U16 R23, desc[UR40][R8.64+0x2] ;  /* 0x0000022808177981 */ /* 0x000564000c1e1520 */
.L_x_33:
[----:B------:R-:W-:Y:S05]  /*5580*/  BSYNC B1 ;  /* 0x0000000000017941 */ /* 0x000fea0003800000 */
.L_x_32:
[----:B------:R-:W3:Y:S01]  /*5590*/  LDL.LU R161, [R1+0xc] ;  /* 0x00000c0001a17983 */ /* 0x000ee20000300800 */
[----:B-1---5:R-:W-:Y:S01]  /*55a0*/  IMAD.U32 R159, R23, 0x10000, RZ ;  /* 0x00010000179f7824 */ /* 0x022fe200078e00ff */
[----:B------:R-:W-:Y:S01]  /*55b0*/  ISETP.GT.AND P1, PT, R0, 0x8, P3 ;  /* 0x000000080000780c */ /* 0x000fe20001f24270 */
[----:B------:R-:W-:Y:S02]  /*55c0*/  BSSY B1, `(.L_x_34) ;  /* 0x0000007000017945 */ /* 0x000fe40003800000 */
[----:B------:R-:W-:-:S04]  /*55d0*/  FMUL R159, R159, R16 ;  /* 0x000000109f9f7220 */ /* 0x000fc80000400000 */
[----:B---3--:R-:W-:-:S05]  /*55e0*/  FFMA R159, R161, R2, R159 ;  /* 0x00000002a19f7223 */ /* 0x008fca000000009f */
[----:B------:R-:W-:-:S05]  /*55f0*/  F2FP.BF16.F32.PACK_AB R159, RZ, R159 ;  /* 0x0000009fff9f723e */ /* 0x000fca00000010ff */
[----:B------:R1:W-:Y:S01]  /*5600*/  @P4 STG.E.U16 desc[UR40][R6.64+0x2], R159 ;  /* 0x0000029f06004986 */ /* 0x0003e2000c101528 */
[----:B------:R-:W-:Y:S05]  /*5610*/  @!P1 BRA `(.L_x_35) ;  /* 0x0000000000049947 */ /* 0x000fea0003800000 */
[----:B------:R3:W5:Y:S02]  /*5620*/  LDG.E.LTC128B.U16 R23, desc[UR40][R10.64+0x10] ;  /* 0x000010280a177981 */ /* 0x000764000c1e1520 */
.L_x_35:
[----:B------:R-:W-:Y:S05]  /*5630*/  BSYNC B1 ;  /* 0x0000000000017941 */ /* 0x000fea0003800000 */
.L_x_34:
[----:B------:R-:W4:Y:S01]  /*5640*/  LDL.LU R161, [R1+0x10] ;  /* 0x0000100001a17983 */ /* 0x000f220000300800 */
[----:B-1---5:R-:W-:Y:S01]  /*5650*/  SHF.L.U32 R159, R23, 0x10, RZ ;  /* 0x00000010179f7819 */ /* 0x022fe200000006ff */
[----:B------:R-:W-:Y:S01]  /*5660*/  BSSY B1, `(.L_x_36) ;  /* 0x0000008000017945 */ /* 0x000fe20003800000 */
[----:B------:R-:W-:-:S03]  /*5670*/  ISETP.GT.AND P2, PT, R0, 0x9, P3 ;  /* 0x000000090000780c */ /* 0x000fc60001f44270 */
[----:B------:R-:W-:-:S04]  /*5680*/  FMUL R159, R159, R16 ;  /* 0x000000109f9f7220 */ /* 0x000fc80000400000 */
[----:B----4-:R-:W-:-:S05]  /*5690*/  FFMA R159, R161, R2, R159 ;  /* 0x00000002a19f7223 */ /* 0x010fca000000009f */
[----:B------:R-:W-:-:S05]  /*56a0*/  F2FP.BF16.F32.PACK_AB R159, RZ, R159 ;  /* 0x0000009fff9f723e */ /* 0x000fca00000010ff */
[----:B------:R1:W-:Y:S01]  /*56b0*/  @P1 STG.E.U16 desc[UR40][R4.64+0x10], R159 ;  /* 0x0000109f04001986 */ /* 0x0003e2000c101528 */
[----:B------:R-:W-:Y:S05]  /*56c0*/  @!P2 BRA `(.L_x_37) ;  /* 0x000000000004a947 */ /* 0x000fea0003800000 */
[----:B------:R4:W5:Y:S02]  /*56d0*/  LDG.E.LTC128B.U16 R23, desc[UR40][R10.64+0x12] ;  /* 0x000012280a177981 */ /* 0x000964000c1e1520 */
.L_x_37:
[----:B------:R-:W-:Y:S05]  /*56e0*/  BSYNC B1 ;  /* 0x0000000000017941 */ /* 0x000fea0003800000 */
.L_x_36:
[----:B------:R-:W2:Y:S01]  /*56f0*/  LDL.LU R161, [R1+0x14] ;  /* 0x0000140001a17983 */ /* 0x000ea20000300800 */
[----:B-1---5:R-:W-:Y:S01]  /*5700*/  IMAD.U32 R159, R23, 0x10000, RZ ;  /* 0x00010000179f7824 */ /* 0x022fe200078e00ff */
[----:B------:R-:W-:Y:S01]  /*5710*/  ISETP.GT.AND P1, PT, R0, 0x8, P0 ;  /* 0x000000080000780c */ /* 0x000fe20000724270 */
[----:B------:R-:W-:Y:S02]  /*5720*/  BSSY B1, `(.L_x_38) ;  /* 0x0000007000017945 */ /* 0x000fe40003800000 */
[----:B------:R-:W-:-:S04]  /*5730*/  FMUL R159, R159, R16 ;  /* 0x000000109f9f7220 */ /* 0x000fc80000400000 */
[----:B--2---:R-:W-:-:S05]  /*5740*/  FFMA R159, R161, R2, R159 ;  /* 0x00000002a19f7223 */ /* 0x004fca000000009f */
[----:B------:R-:W-:-:S05]  /*5750*/  F2FP.BF16.F32.PACK_AB R159, RZ, R159 ;  /* 0x0000009fff9f723e */ /* 0x000fca00000010ff */
[----:B------:R1:W-:Y:S01]  /*5760*/  @P2 STG.E.U16 desc[UR40][R4.64+0x12], R159 ;  /* 0x0000129f04002986 */ /* 0x0003e2000c101528 */
[----:B------:R-:W-:Y:S05]  /*5770*/  @!P1 BRA `(.L_x_39) ;  /* 0x0000000000049947 */ /* 0x000fea0003800000 */
[----:B------:R2:W5:Y:S02]  /*5780*/  LDG.E.LTC128B.U16 R23, desc[UR40][R8.64+0x10] ;  /* 0x0000102808177981 */ /* 0x000564000c1e1520 */
.L_x_39:
[----:B------:R-:W-:Y:S05]  /*5790*/  BSYNC B1 ;  /* 0x0000000000017941 */ /* 0x000fea0003800000 */
.L_x_38:
        /* <DEDUP_REMOVED lines=10> */
.L_x_41:
[----:B------:R-:W-:Y:S05]  /*5840*/  BSYNC B1 ;  /* 0x0000000000017941 */ /* 0x000fea0003800000 */
.L_x_40:
        /* <DEDUP_REMOVED lines=10> */
.L_x_43:
[----:B------:R-:W-:Y:S05]  /*58f0*/  BSYNC B1 ;  /* 0x0000000000017941 */ /* 0x000fea0003800000 */
.L_x_42:
        /* <DEDUP_REMOVED lines=10> */
.L_x_45:
[----:B------:R-:W-:Y:S05]  /*59a0*/  BSYNC B1 ;  /* 0x0000000000017941 */ /* 0x000fea0003800000 */
.L_x_44:
        /* <DEDUP_REMOVED lines=10> */
.L_x_47:
[----:B------:R-:W-:Y:S05]  /*5a50*/  BSYNC B1 ;  /* 0x0000000000017941 */ /* 0x000fea0003800000 */
.L_x_46:
        /* <DEDUP_REMOVED lines=10> */
.L_x_49:
[----:B------:R-:W-:Y:S05]  /*5b00*/  BSYNC B1 ;  /* 0x0000000000017941 */ /* 0x000fea0003800000 */
.L_x_48:
        /* <DEDUP_REMOVED lines=10> */
.L_x_51:
[----:B------:R-:W-:Y:S05]  /*5bb0*/  BSYNC B1 ;  /* 0x0000000000017941 */ /* 0x000fea0003800000 */
.L_x_50:
[----:B------:R-:W3:Y:S01]  /*5bc0*/  LDL.LU R161, [R1+0x30] ;  /* 0x0000300001a17983 */ /* 0x000ee20000300800 */
[----:B-1---5:R-:W-:Y:S01]  /*5bd0*/  SHF.L.U32 R159, R23, 0x10, RZ ;  /* 0x00000010179f7819 */ /* 0x022fe200000006ff */
[----:B------:R-:W-:Y:S01]  /*5be0*/  BSSY B1, `(.L_x_52) ;  /* 0x0000008000017945 */ /* 0x000fe20003800000 */
[----:B------:R-:W-:-:S03]  /*5bf0*/  ISETP.GT.AND P2, PT, R0, 0x19, P3 ;  /* 0x000000190000780c */ /* 0x000fc60001f44270 */
[----:B------:R-:W-:-:S04]  /*5c00*/  FMUL R159, R159, R16 ;  /* 0x000000109f9f7220 */ /* 0x000fc80000400000 */
[----:B---3--:R-:W-:-:S05]  /*5c10*/  FFMA R159, R161, R2, R159 ;  /* 0x00000002a19f7223 */ /* 0x008fca000000009f */
[----:B------:R-:W-:-:S05]  /*5c20*/  F2FP.BF16.F32.PACK_AB R159, RZ, R159 ;  /* 0x0000009fff9f723e */ /* 0x000fca00000010ff */
[----:B------:R1:W-:Y:S01]  /*5c30*/  @P1 STG.E.U16 desc[UR40][R4.64+0x30], R159 ;  /* 0x0000309f04001986 */ /* 0x0003e2000c101528 */
[----:B------:R-:W-:Y:S05]  /*5c40*/  @!P2 BRA `(.L_x_53) ;  /* 0x000000000004a947 */ /* 0x000fea0003800000 */
[----:B------:R3:W5:Y:S02]  /*5c50*/  LDG.E.LTC128B.U16 R23, desc[UR40][R10.64+0x32] ;  /* 0x000032280a177981 */ /* 0x000764000c1e1520 */
.L_x_53:
[----:B------:R-:W-:Y:S05]  /*5c60*/  BSYNC B1 ;  /* 0x0000000000017941 */ /* 0x000fea0003800000 */
.L_x_52:
        /* <DEDUP_REMOVED lines=10> */
.L_x_55:
[----:B------:R-:W-:Y:S05]  /*5d10*/  BSYNC B1 ;  /* 0x0000000000017941 */ /* 0x000fea0003800000 */
.L_x_54:
        /* <DEDUP_REMOVED lines=10> */
.L_x_57:
[----:B------:R-:W-:Y:S05]  /*5dc0*/  BSYNC B1 ;  /* 0x0000000000017941 */ /* 0x000fea0003800000 */
.L_x_56:
        /* <DEDUP_REMOVED lines=10> */
.L_x_59:
[----:B------:R-:W-:Y:S05]  /*5e70*/  BSYNC B1 ;  /* 0x0000000000017941 */ /* 0x000fea0003800000 */
.L_x_58:
        /* <DEDUP_REMOVED lines=10> */
.L_x_61:
[----:B------:R-:W-:Y:S05]  /*5f20*/  BSYNC B1 ;  /* 0x0000000000017941 */ /* 0x000fea0003800000 */
.L_x_60:
        /* <DEDUP_REMOVED lines=10> */
.L_x_63:
[----:B------:R-:W-:Y:S05]  /*5fd0*/  BSYNC B1 ;  /* 0x0000000000017941 */ /* 0x000fea0003800000 */
.L_x_62:
        /* <DEDUP_REMOVED lines=10> */
.L_x_65:
[----:B------:R-:W-:Y:S05]  /*6080*/  BSYNC B1 ;  /* 0x0000000000017941 */ /* 0x000fea0003800000 */
.L_x_64:
        /* <DEDUP_REMOVED lines=10> */
.L_x_67:
[----:B------:R-:W-:Y:S05]  /*6130*/  BSYNC B1 ;  /* 0x0000000000017941 */ /* 0x000fea0003800000 */
.L_x_66:
        /* <DEDUP_REMOVED lines=10> */
.L_x_69:
[----:B------:R-:W-:Y:S05]  /*61e0*/  BSYNC B1 ;  /* 0x0000000000017941 */ /* 0x000fea0003800000 */
.L_x_68:
        /* <DEDUP_REMOVED lines=10> */
.L_x_71:
[----:B------:R-:W-:Y:S05]  /*6290*/  BSYNC B1 ;  /* 0x0000000000017941 */ /* 0x000fea0003800000 */
.L_x_70:
        /* <DEDUP_REMOVED lines=10> */
.L_x_73:
[----:B------:R-:W-:Y:S05]  /*6340*/  BSYNC B1 ;  /* 0x0000000000017941 */ /* 0x000fea0003800000 */
.L_x_72:
        /* <DEDUP_REMOVED lines=10> */
.L_x_75:
[----:B------:R-:W-:Y:S05]  /*63f0*/  BSYNC B1 ;  /* 0x0000000000017941 */ /* 0x000fea0003800000 */
.L_x_74:
        /* <DEDUP_REMOVED lines=10> */
.L_x_77:
[----:B------:R-:W-:Y:S05]  /*64a0*/  BSYNC B1 ;  /* 0x0000000000017941 */ /* 0x000fea0003800000 */
.L_x_76:
        /* <DEDUP_REMOVED lines=10> */
.L_x_79:
[----:B------:R-:W-:Y:S05]  /*6550*/  BSYNC B1 ;  /* 0x0000000000017941 */ /* 0x000fea0003800000 */
.L_x_78:
        /* <DEDUP_REMOVED lines=10> */
.L_x_81:
[----:B------:R-:W-:Y:S05]  /*6600*/  BSYNC B1 ;  /* 0x0000000000017941 */ /* 0x000fea0003800000 */
.L_x_80:
        /* <DEDUP_REMOVED lines=10> */
.L_x_83:
[----:B------:R-:W-:Y:S05]  /*66b0*/  BSYNC B1 ;  /* 0x0000000000017941 */ /* 0x000fea0003800000 */
.L_x_82:
        /* <DEDUP_REMOVED lines=10> */
.L_x_85:
[----:B------:R-:W-:Y:S05]  /*6760*/  BSYNC B1 ;  /* 0x0000000000017941 */ /* 0x000fea0003800000 */
.L_x_84:
        /* <DEDUP_REMOVED lines=10> */
.L_x_87:
[----:B------:R-:W-:Y:S05]  /*6810*/  BSYNC B1 ;  /* 0x0000000000017941 */ /* 0x000fea0003800000 */
.L_x_86:
        /* <DEDUP_REMOVED lines=10> */
.L_x_89:
[----:B------:R-:W-:Y:S05]  /*68c0*/  BSYNC B1 ;  /* 0x0000000000017941 */ /* 0x000fea0003800000 */
.L_x_88:
        /* <DEDUP_REMOVED lines=10> */
.L_x_91:
[----:B------:R-:W-:Y:S05]  /*6970*/  BSYNC B1 ;  /* 0x0000000000017941 */ /* 0x000fea0003800000 */
.L_x_90:
        /* <DEDUP_REMOVED lines=10> */
.L_x_93:
[----:B------:R-:W-:Y:S05]  /*6a20*/  BSYNC B1 ;  /* 0x0000000000017941 */ /* 0x000fea0003800000 */
.L_x_92:
        /* <DEDUP_REMOVED lines=10> */
.L_x_95:
[----:B------:R-:W-:Y:S05]  /*6ad0*/  BSYNC B1 ;  /* 0x0000000000017941 */ /* 0x000fea0003800000 */
.L_x_94:
        /* <DEDUP_REMOVED lines=10> */
.L_x_97:
[----:B------:R-:W-:Y:S05]  /*6b80*/  BSYNC B1 ;  /* 0x0000000000017941 */ /* 0x000fea0003800000 */
.L_x_96:
        /* <DEDUP_REMOVED lines=10> */
.L_x_99:
[----:B------:R-:W-:Y:S05]  /*6c30*/  BSYNC B1 ;  /* 0x0000000000017941 */ /* 0x000fea0003800000 */
.L_x_98:
        /* <DEDUP_REMOVED lines=10> */
.L_x_101:
[----:B------:R-:W-:Y:S05]  /*6ce0*/  BSYNC B1 ;  /* 0x0000000000017941 */ /* 0x000fea0003800000 */
.L_x_100:
        /* <DEDUP_REMOVED lines=10> */
.L_x_103:
[----:B------:R-:W-:Y:S05]  /*6d90*/  BSYNC B1 ;  /* 0x0000000000017941 */ /* 0x000fea0003800000 */
.L_x_102:
        /* <DEDUP_REMOVED lines=10> */
.L_x_105:
[----:B------:R-:W-:Y:S05]  /*6e40*/  BSYNC B1 ;  /* 0x0000000000017941 */ /* 0x000fea0003800000 */
.L_x_104:
        /* <DEDUP_REMOVED lines=10> */
.L_x_107:
[----:B------:R-:W-:Y:S05]  /*6ef0*/  BSYNC B1 ;  /* 0x0000000000017941 */ /* 0x000fea0003800000 */
.L_x_106:
        /* <DEDUP_REMOVED lines=10> */
.L_x_109:
[----:B------:R-:W-:Y:S05]  /*6fa0*/  BSYNC B1 ;  /* 0x0000000000017941 */ /* 0x000fea0003800000 */
.L_x_108:
        /* <DEDUP_REMOVED lines=10> */
.L_x_111:
[----:B------:R-:W-:Y:S05]  /*7050*/  BSYNC B1 ;  /* 0x0000000000017941 */ /* 0x000fea0003800000 */
.L_x_110:
        /* <DEDUP_REMOVED lines=10> */
.L_x_113:
[----:B------:R-:W-:Y:S05]  /*7100*/  BSYNC B1 ;  /* 0x0000000000017941 */ /* 0x000fea0003800000 */
.L_x_112:
        /* <DEDUP_REMOVED lines=10> */
.L_x_115:
[----:B------:R-:W-:Y:S05]  /*71b0*/  BSYNC B1 ;  /* 0x0000000000017941 */ /* 0x000fea0003800000 */
.L_x_114:
        /* <DEDUP_REMOVED lines=10> */
.L_x_117:
[----:B------:R-:W-:Y:S05]  /*7260*/  BSYNC B1 ;  /* 0x0000000000017941 */ /* 0x000fea0003800000 */
.L_x_116:
        /* <DEDUP_REMOVED lines=10> */
.L_x_119:
[----:B------:R-:W-:Y:S05]  /*7310*/  BSYNC B1 ;  /* 0x0000000000017941 */ /* 0x000fea0003800000 */
.L_x_118:
        /* <DEDUP_REMOVED lines=10> */
.L_x_121:
[----:B------:R-:W-:Y:S05]  /*73c0*/  BSYNC B1 ;  /* 0x0000000000017941 */ /* 0x000fea0003800000 */
.L_x_120:
        /* <DEDUP_REMOVED lines=10> */
.L_x_123:
[----:B------:R-:W-:Y:S05]  /*7470*/  BSYNC B1 ;  /* 0x0000000000017941 */ /* 0x000fea0003800000 */
.L_x_122:
        /* <DEDUP_REMOVED lines=10> */
.L_x_125:
[----:B------:R-:W-:Y:S05]  /*7520*/  BSYNC B1 ;  /* 0x0000000000017941 */ /* 0x000fea0003800000 */
.L_x_124:
        /* <DEDUP_REMOVED lines=10> */
.L_x_127:
[----:B------:R-:W-:Y:S05]  /*75d0*/  BSYNC B1 ;  /* 0x0000000000017941 */ /* 0x000fea0003800000 */
.L_x_126:
        /* <DEDUP_REMOVED lines=10> */
.L_x_129:
[----:B------:R-:W-:Y:S05]  /*7680*/  BSYNC B1 ;  /* 0x0000000000017941 */ /* 0x000fea0003800000 */
.L_x_128:
        /* <DEDUP_REMOVED lines=10> */
.L_x_131:
[----:B------:R-:W-:Y:S05]  /*7730*/  BSYNC B1 ;  /* 0x0000000000017941 */ /* 0x000fea0003800000 */
.L_x_130:
        /* <DEDUP_REMOVED lines=10> */
.L_x_133:
[----:B------:R-:W-:Y:S05]  /*77e0*/  BSYNC B1 ;  /* 0x0000000000017941 */ /* 0x000fea0003800000 */
.L_x_132:
        /* <DEDUP_REMOVED lines=10> */
.L_x_135:
[----:B------:R-:W-:Y:S05]  /*7890*/  BSYNC B1 ;  /* 0x0000000000017941 */ /* 0x000fea0003800000 */
.L_x_134:
        /* <DEDUP_REMOVED lines=10> */
.L_x_137:
[----:B------:R-:W-:Y:S05]  /*7940*/  BSYNC B1 ;  /* 0x0000000000017941 */ /* 0x000fea0003800000 */
.L_x_136:
        /* <DEDUP_REMOVED lines=10> */
.L_x_139:
[----:B------:R-:W-:Y:S05]  /*79f0*/  BSYNC B1 ;  /* 0x0000000000017941 */ /* 0x000fea0003800000 */
.L_x_138:
        /* <DEDUP_REMOVED lines=10> */
.L_x_141:
[----:B------:R-:W-:Y:S05]  /*7aa0*/  BSYNC B1 ;  /* 0x0000000000017941 */ /* 0x000fea0003800000 */
.L_x_140:
        /* <DEDUP_REMOVED lines=10> */
.L_x_143:
[----:B------:R-:W-:Y:S05]  /*7b50*/  BSYNC B1 ;  /* 0x0000000000017941 */ /* 0x000fea0003800000 */
.L_x_142:
        /* <DEDUP_REMOVED lines=10> */
.L_x_145:
[----:B------:R-:W-:Y:S05]  /*7c00*/  BSYNC B1 ;  /* 0x0000000000017941 */ /* 0x000fea0003800000 */
.L_x_144:
        /* <DEDUP_REMOVED lines=10> */
.L_x_147:
[----:B------:R-:W-:Y:S05]  /*7cb0*/  BSYNC B1 ;  /* 0x0000000000017941 */ /* 0x000fea0003800000 */
.L_x_146:
        /* <DEDUP_REMOVED lines=10> */
.L_x_149:
[----:B------:R-:W-:Y:S05]  /*7d60*/  BSYNC B1 ;  /* 0x0000000000017941 */ /* 0x000fea0003800000 */
.L_x_148:
        /* <DEDUP_REMOVED lines=10> */
.L_x_151:
[----:B------:R-:W-:Y:S05]  /*7e10*/  BSYNC B1 ;  /* 0x0000000000017941 */ /* 0x000fea0003800000 */
.L_x_150:
        /* <DEDUP_REMOVED lines=10> */
.L_x_153:
[----:B------:R-:W-:Y:S05]  /*7ec0*/  BSYNC B1 ;  /* 0x0000000000017941 */ /* 0x000fea0003800000 */
.L_x_152:
        /* <DEDUP_REMOVED lines=10> */
.L_x_155:
[----:B------:R-:W-:Y:S05]  /*7f70*/  BSYNC B1 ;  /* 0x0000000000017941 */ /* 0x000fea0003800000 */
.L_x_154:
        /* <DEDUP_REMOVED lines=10> */
.L_x_157:
[----:B------:R-:W-:Y:S05]  /*8020*/  BSYNC B1 ;  /* 0x0000000000017941 */ /* 0x000fea0003800000 */
.L_x_156:
        /* <DEDUP_REMOVED lines=10> */
.L_x_159:
[----:B------:R-:W-:Y:S05]  /*80d0*/  BSYNC B1 ;  /* 0x0000000000017941 */ /* 0x000fea0003800000 */
.L_x_158:
        /* <DEDUP_REMOVED lines=10> */
.L_x_161:
[----:B------:R-:W-:Y:S05]  /*8180*/  BSYNC B1 ;  /* 0x0000000000017941 */ /* 0x000fea0003800000 */
.L_x_160:
        /* <DEDUP_REMOVED lines=10> */
.L_x_163:
[----:B------:R-:W-:Y:S05]  /*8230*/  BSYNC B1 ;  /* 0x0000000000017941 */ /* 0x000fea0003800000 */
.L_x_162:
        /* <DEDUP_REMOVED lines=10> */
.L_x_165:
[----:B------:R-:W-:Y:S05]  /*82e0*/  BSYNC B1 ;  /* 0x0000000000017941 */ /* 0x000fea0003800000 */
.L_x_164:
        /* <DEDUP_REMOVED lines=10> */
.L_x_167:
[----:B------:R-:W-:Y:S05]  /*8390*/  BSYNC B1 ;  /* 0x0000000000017941 */ /* 0x000fea0003800000 */
.L_x_166:
        /* <DEDUP_REMOVED lines=10> */
.L_x_169:
[----:B------:R-:W-:Y:S05]  /*8440*/  BSYNC B1 ;  /* 0x0000000000017941 */ /* 0x000fea0003800000 */
.L_x_168:
        /* <DEDUP_REMOVED lines=10> */
.L_x_171:
[----:B------:R-:W-:Y:S05]  /*84f0*/  BSYNC B1 ;  /* 0x0000000000017941 */ /* 0x000fea0003800000 */
.L_x_170:
        /* <DEDUP_REMOVED lines=10> */
.L_x_173:
[----:B------:R-:W-:Y:S05]  /*85a0*/  BSYNC B1 ;  /* 0x0000000000017941 */ /* 0x000fea0003800000 */
.L_x_172:
        /* <DEDUP_REMOVED lines=10> */
.L_x_175:
[----:B------:R-:W-:Y:S05]  /*8650*/  BSYNC B1 ;  /* 0x0000000000017941 */ /* 0x000fea0003800000 */
.L_x_174:
        /* <DEDUP_REMOVED lines=10> */
.L_x_177:
[----:B------:R-:W-:Y:S05]  /*8700*/  BSYNC B1 ;  /* 0x0000000000017941 */ /* 0x000fea0003800000 */
.L_x_176:
        /* <DEDUP_REMOVED lines=10> */
.L_x_179:
[----:B------:R-:W-:Y:S05]  /*87b0*/  BSYNC B1 ;  /* 0x0000000000017941 */ /* 0x000fea0003800000 */
.L_x_178:
        /* <DEDUP_REMOVED lines=10> */
.L_x_181:
[----:B------:R-:W-:Y:S05]  /*8860*/  BSYNC B1 ;  /* 0x0000000000017941 */ /* 0x000fea0003800000 */
.L_x_180:
        /* <DEDUP_REMOVED lines=10> */
.L_x_183:
[----:B------:R-:W-:Y:S05]  /*8910*/  BSYNC B1 ;  /* 0x0000000000017941 */ /* 0x000fea0003800000 */
.L_x_182:
        /* <DEDUP_REMOVED lines=10> */
.L_x_185:
[----:B------:R-:W-:Y:S05]  /*89c0*/  BSYNC B1 ;  /* 0x0000000000017941 */ /* 0x000fea0003800000 */
.L_x_184:
        /* <DEDUP_REMOVED lines=10> */
.L_x_187:
[----:B------:R-:W-:Y:S05]  /*8a70*/  BSYNC B1 ;  /* 0x0000000000017941 */ /* 0x000fea0003800000 */
.L_x_186:
        /* <DEDUP_REMOVED lines=10> */
.L_x_189:
[----:B------:R-:W-:Y:S05]  /*8b20*/  BSYNC B1 ;  /* 0x0000000000017941 */ /* 0x000fea0003800000 */
.L_x_188:
        /* <DEDUP_REMOVED lines=10> */
.L_x_191:
[----:B------:R-:W-:Y:S05]  /*8bd0*/  BSYNC B1 ;  /* 0x0000000000017941 */ /* 0x000fea0003800000 */
.L_x_190:
        /* <DEDUP_REMOVED lines=10> */
.L_x_193:
[----:B------:R-:W-:Y:S05]  /*8c80*/  BSYNC B1 ;  /* 0x0000000000017941 */ /* 0x000fea0003800000 */
.L_x_192:
        /* <DEDUP_REMOVED lines=10> */
.L_x_195:
[----:B------:R-:W-:Y:S05]  /*8d30*/  BSYNC B1 ;  /* 0x0000000000017941 */ /* 0x000fea0003800000 */
.L_x_194:
        /* <DEDUP_REMOVED lines=10> */
.L_x_197:
[----:B------:R-:W-:Y:S05]  /*8de0*/  BSYNC B1 ;  /* 0x0000000000017941 */ /* 0x000fea0003800000 */
.L_x_196:
        /* <DEDUP_REMOVED lines=10> */
.L_x_199:
[----:B------:R-:W-:Y:S05]  /*8e90*/  BSYNC B1 ;  /* 0x0000000000017941 */ /* 0x000fea0003800000 */
.L_x_198:
        /* <DEDUP_REMOVED lines=10> */
.L_x_201:
[----:B------:R-:W-:Y:S05]  /*8f40*/  BSYNC B1 ;  /* 0x0000000000017941 */ /* 0x000fea0003800000 */
.L_x_200:
        /* <DEDUP_REMOVED lines=10> */
.L_x_203:
[----:B------:R-:W-:Y:S05]  /*8ff0*/  BSYNC B1 ;  /* 0x0000000000017941 */ /* 0x000fea0003800000 */
.L_x_202:
        /* <DEDUP_REMOVED lines=10> */
.L_x_205:
[----:B------:R-:W-:Y:S05]  /*90a0*/  BSYNC B1 ;  /* 0x0000000000017941 */ /* 0x000fea0003800000 */
.L_x_204:
        /* <DEDUP_REMOVED lines=10> */
.L_x_207:
[----:B------:R-:W-:Y:S05]  /*9150*/  BSYNC B1 ;  /* 0x0000000000017941 */ /* 0x000fea0003800000 */
.L_x_206:
        /* <DEDUP_REMOVED lines=10> */
.L_x_209:
[----:B------:R-:W-:Y:S05]  /*9200*/  BSYNC B1 ;  /* 0x0000000000017941 */ /* 0x000fea0003800000 */
.L_x_208:
        /* <DEDUP_REMOVED lines=10> */
.L_x_211:
[----:B------:R-:W-:Y:S05]  /*92b0*/  BSYNC B1 ;  /* 0x0000000000017941 */ /* 0x000fea0003800000 */
.L_x_210:
        /* <DEDUP_REMOVED lines=10> */
.L_x_213:
[----:B------:R-:W-:Y:S05]  /*9360*/  BSYNC B1 ;  /* 0x0000000000017941 */ /* 0x000fea0003800000 */
.L_x_212:
        /* <DEDUP_REMOVED lines=10> */
.L_x_215:
[----:B------:R-:W-:Y:S05]  /*9410*/  BSYNC B1 ;  /* 0x0000000000017941 */ /* 0x000fea0003800000 */
.L_x_214:
        /* <DEDUP_REMOVED lines=10> */
.L_x_217:
[----:B------:R-:W-:Y:S05]  /*94c0*/  BSYNC B1 ;  /* 0x0000000000017941 */ /* 0x000fea0003800000 */
.L_x_216:
        /* <DEDUP_REMOVED lines=10> */
.L_x_219:
[----:B------:R-:W-:Y:S05]  /*9570*/  BSYNC B1 ;  /* 0x0000000000017941 */ /* 0x000fea0003800000 */
.L_x_218:
        /* <DEDUP_REMOVED lines=10> */
.L_x_221:
[----:B------:R-:W-:Y:S05]  /*9620*/  BSYNC B1 ;  /* 0x0000000000017941 */ /* 0x000fea0003800000 */
.L_x_220:
        /* <DEDUP_REMOVED lines=10> */
.L_x_223:
[----:B------:R-:W-:Y:S05]  /*96d0*/  BSYNC B1 ;  /* 0x0000000000017941 */ /* 0x000fea0003800000 */
.L_x_222:
        /* <DEDUP_REMOVED lines=10> */
.L_x_225:
[----:B------:R-:W-:Y:S05]  /*9780*/  BSYNC B1 ;  /* 0x0000000000017941 */ /* 0x000fea0003800000 */
.L_x_224:
        /* <DEDUP_REMOVED lines=10> */
.L_x_227:
[----:B------:R-:W-:Y:S05]  /*9830*/  BSYNC B1 ;  /* 0x0000000000017941 */ /* 0x000fea0003800000 */
.L_x_226:
        /* <DEDUP_REMOVED lines=10> */
.L_x_229:
[----:B------:R-:W-:Y:S05]  /*98e0*/  BSYNC B1 ;  /* 0x0000000000017941 */ /* 0x000fea0003800000 */
.L_x_228:
        /* <DEDUP_REMOVED lines=10> */
.L_x_231:
[----:B------:R-:W-:Y:S05]  /*9990*/  BSYNC B1 ;  /* 0x0000000000017941 */ /* 0x000fea0003800000 */
.L_x_230:
        /* <DEDUP_REMOVED lines=10> */
.L_x_233:
[----:B------:R-:W-:Y:S05]  /*9a40*/  BSYNC B1 ;  /* 0x0000000000017941 */ /* 0x000fea0003800000 */
.L_x_232:
        /* <DEDUP_REMOVED lines=10> */
.L_x_235:
[----:B------:R-:W-:Y:S05]  /*9af0*/  BSYNC B1 ;  /* 0x0000000000017941 */ /* 0x000fea0003800000 */
.L_x_234:
        /* <DEDUP_REMOVED lines=10> */
.L_x_237:
[----:B------:R-:W-:Y:S05]  /*9ba0*/  BSYNC B1 ;  /* 0x0000000000017941 */ /* 0x000fea0003800000 */
.L_x_236:
        /* <DEDUP_REMOVED lines=10> */
.L_x_239:
[----:B------:R-:W-:Y:S05]  /*9c50*/  BSYNC B1 ;  /* 0x0000000000017941 */ /* 0x000fea0003800000 */
.L_x_238:
        /* <DEDUP_REMOVED lines=10> */
.L_x_241:
[----:B------:R-:W-:Y:S05]  /*9d00*/  BSYNC B1 ;  /* 0x0000000000017941 */ /* 0x000fea0003800000 */
.L_x_240:
        /* <DEDUP_REMOVED lines=10> */
.L_x_243:
[----:B------:R-:W-:Y:S05]  /*9db0*/  BSYNC B1 ;  /* 0x0000000000017941 */ /* 0x000fea0003800000 */
.L_x_242:
        /* <DEDUP_REMOVED lines=10> */
.L_x_245:
[----:B------:R-:W-:Y:S05]  /*9e60*/  BSYNC B1 ;  /* 0x0000000000017941 */ /* 0x000fea0003800000 */
.L_x_244:
        /* <DEDUP_REMOVED lines=10> */
.L_x_247:
[----:B------:R-:W-:Y:S05]  /*9f10*/  BSYNC B1 ;  /* 0x0000000000017941 */ /* 0x000fea0003800000 */
.L_x_246:
        /* <DEDUP_REMOVED lines=10> */
.L_x_249:
[----:B------:R-:W-:Y:S05]  /*9fc0*/  BSYNC B1 ;  /* 0x0000000000017941 */ /* 0x000fea0003800000 */
.L_x_248:
        /* <DEDUP_REMOVED lines=10> */
.L_x_251:
[----:B------:R-:W-:Y:S05]  /*a070*/  BSYNC B1 ;  /* 0x0000000000017941 */ /* 0x000fea0003800000 */
.L_x_250:
        /* <DEDUP_REMOVED lines=10> */
.L_x_253:
[----:B------:R-:W-:Y:S05]  /*a120*/  BSYNC B1 ;  /* 0x0000000000017941 */ /* 0x000fea0003800000 */
.L_x_252:
        /* <DEDUP_REMOVED lines=10> */
.L_x_255:
[----:B------:R-:W-:Y:S05]  /*a1d0*/  BSYNC B1 ;  /* 0x0000000000017941 */ /* 0x000fea0003800000 */
.L_x_254:
        /* <DEDUP_REMOVED lines=10> */
.L_x_257:
[----:B------:R-:W-:Y:S05]  /*a280*/  BSYNC B1 ;  /* 0x0000000000017941 */ /* 0x000fea0003800000 */
.L_x_256:
        /* <DEDUP_REMOVED lines=10> */
.L_x_259:
[----:B------:R-:W-:Y:S05]  /*a330*/  BSYNC B1 ;  /* 0x0000000000017941 */ /* 0x000fea0003800000 */
.L_x_258:
        /* <DEDUP_REMOVED lines=10> */
.L_x_261:
[----:B------:R-:W-:Y:S05]  /*a3e0*/  BSYNC B1 ;  /* 0x0000000000017941 */ /* 0x000fea0003800000 */
.L_x_260:
        /* <DEDUP_REMOVED lines=10> */
.L_x_263:
[----:B------:R-:W-:Y:S05]  /*a490*/  BSYNC B1 ;  /* 0x0000000000017941 */ /* 0x000fea0003800000 */
.L_x_262:
        /* <DEDUP_REMOVED lines=10> */
.L_x_265:
[----:B------:R-:W-:Y:S05]  /*a540*/  BSYNC B1 ;  /* 0x0000000000017941 */ /* 0x000fea0003800000 */
.L_x_264:
        /* <DEDUP_REMOVED lines=10> */
.L_x_267:
[----:B------:R-:W-:Y:S05]  /*a5f0*/  BSYNC B1 ;  /* 0x0000000000017941 */ /* 0x000fea0003800000 */
.L_x_266:
        /* <DEDUP_REMOVED lines=10> */
.L_x_269:
[----:B------:R-:W-:Y:S05]  /*a6a0*/  BSYNC B1 ;  /* 0x0000000000017941 */ /* 0x000fea0003800000 */
.L_x_268:
        /* <DEDUP_REMOVED lines=10> */
.L_x_271:
[----:B------:R-:W-:Y:S05]  /*a750*/  BSYNC B1 ;  /* 0x0000000000017941 */ /* 0x000fea0003800000 */
.L_x_270:
        /* <DEDUP_REMOVED lines=10> */
.L_x_273:
[----:B------:R-:W-:Y:S05]  /*a800*/  BSYNC B1 ;  /* 0x0000000000017941 */ /* 0x000fea0003800000 */
.L_x_272:
        /* <DEDUP_REMOVED lines=10> */
.L_x_275:
[----:B------:R-:W-:Y:S05]  /*a8b0*/  BSYNC B1 ;  /* 0x0000000000017941 */ /* 0x000fea0003800000 */
.L_x_274:
        /* <DEDUP_REMOVED lines=10> */
.L_x_277:
[----:B------:R-:W-:Y:S05]  /*a960*/  BSYNC B1 ;  /* 0x0000000000017941 */ /* 0x000fea0003800000 */
.L_x_276:
[----:B0-234-:R-:W2:Y:S01]  /*a970*/  LDL.LU R10, [R1+0x1f4] ;  /* 0x0001f400010a7983 */ /* 0x01dea20000300800 */
[----:B-----5:R-:W-:Y:S01]  /*a980*/  IMAD.U32 R11, R23, 0x10000, RZ ;  /* 0x00010000170b7824 */ /* 0x020fe200078e00ff */
        /* <DEDUP_REMOVED lines=8> */
.L_x_279:
[----:B------:R-:W-:Y:S05]  /*aa10*/  BSYNC B1 ;  /* 0x0000000000017941 */ /* 0x000fea0003800000 */
.L_x_278:
[----:B------:R-:W3:Y:S01]  /*aa20*/  LDL.LU R10, [R1+0x1f8] ;  /* 0x0001f800010a7983 */ /* 0x000ee20000300800 */
[----:B0----5:R-:W-:Y:S01]  /*aa30*/  IMAD.U32 R11, R23, 0x10000, RZ ;  /* 0x00010000170b7824 */ /* 0x021fe200078e00ff */
[----:B------:R-:W-:Y:S01]  /*aa40*/  ISETP.GT.AND P1, PT, R0, 0xf9, P0 ;  /* 0x000000f90000780c */ /* 0x000fe20000724270 */
[----:B------:R-:W-:Y:S01]  /*aa50*/  BSSY B1, `(.L_x_280) ;  /* 0x000000a000017945 */ /* 0x000fe20003800000 */
[----:B------:R-:W-:Y:S01]  /*aa60*/  IADD3 R167, P0, R3, 0x80, RZ ;  /* 0x0000008003a77810 */ /* 0x000fe20007f1e0ff */
[----:B------:R-:W-:-:S04]  /*aa70*/  FMUL R11, R11, R16 ;  /* 0x000000100b0b7220 */ /* 0x000fc80000400000 */
[----:B---3--:R-:W-:-:S05]  /*aa80*/  FFMA R11, R10, R2, R11 ;  /* 0x000000020a0b7223 */ /* 0x008fca000000000b */
[----:B------:R-:W-:-:S04]  /*aa90*/  F2FP.BF16.F32.PACK_AB R11, RZ, R11 ;  /* 0x0000000bff0b723e */ /* 0x000fc800000010ff */
[----:B------:R-:W-:Y:S01]  /*aaa0*/  PRMT R3, R11, 0x7610, R3 ;  /* 0x000076100b037816 */ /* 0x000fe20000000003 */
[----:B------:R-:W-:-:S04]  /*aab0*/  IMAD.X R11, RZ, RZ, UR7, P0 ;  /* 0x00000007ff0b7e24 */ /* 0x000fc800080e06ff */
[----:B------:R0:W-:Y:S01]  /*aac0*/  @P2 STG.E.U16 desc[UR40][R6.64+0x1f0], R3 ;  /* 0x0001f00306002986 */ /* 0x0001e2000c101528 */
[----:B------:R-:W-:Y:S05]  /*aad0*/  @!P1 BRA `(.L_x_281) ;  /* 0x0000000000049947 */ /* 0x000fea0003800000 */
[----:B------:R3:W5:Y:S02]  /*aae0*/  LDG.E.LTC128B.U16 R23, desc[UR40][R8.64+0x1f2] ;  /* 0x0001f22808177981 */ /* 0x000764000c1e1520 */
.L_x_281:
[----:B------:R-:W-:Y:S05]  /*aaf0*/  BSYNC B1 ;  /* 0x0000000000017941 */ /* 0x000fea0003800000 */
.L_x_280:
[----:B------:R-:W4:Y:S01]  /*ab00*/  LDL.LU R10, [R1+0x1fc] ;  /* 0x0001fc00010a7983 */ /* 0x000f220000300800 */
[----:B0----5:R-:W-:Y:S01]  /*ab10*/  IMAD.U32 R3, R23, 0x10000, RZ ;  /* 0x0001000017037824 */ /* 0x021fe200078e00ff */
[----:B------:R-:W-:Y:S01]  /*ab20*/  ISETP.GT.AND P0, PT, R17, 0x80, PT ;  /* 0x000000801100780c */ /* 0x000fe20003f04270 */
[----:B--23--:R-:W-:Y:S02]  /*ab30*/  IMAD R8, R11, R14, RZ ;  /* 0x0000000e0b087224 */ /* 0x00cfe400078e02ff */
[----:B------:R-:W-:Y:S01]  /*ab40*/  FMUL R3, R3, R16 ;  /* 0x0000001003037220 */ /* 0x000fe20000400000 */
[----:B------:R-:W-:Y:S01]  /*ab50*/  ISETP.GT.AND P4, PT, R0, RZ, P0 ;  /* 0x000000ff0000720c */ /* 0x000fe20000784270 */
[C---:B------:R-:W-:Y:S02]  /*ab60*/  IMAD R165, R167.reuse, R15, R8 ;  /* 0x0000000fa7a57224 */ /* 0x040fe400078e0208 */
[----:B------:R-:W-:-:S04]  /*ab70*/  IMAD.WIDE.U32 R8, R167, R14, R20 ;  /* 0x0000000ea7087225 */ /* 0x000fc800078e0014 */
[----:B------:R-:W-:Y:S02]  /*ab80*/  IMAD.IADD R9, R9, 0x1, R165 ;  /* 0x0000000109097824 */ /* 0x000fe400078e02a5 */
[----:B----4-:R-:W-:Y:S01]  /*ab90*/  FFMA R3, R10, R2, R3 ;  /* 0x000000020a037223 */ /* 0x010fe20000000003 */
[----:B------:R-:W-:-:S04]  /*aba0*/  LEA R10, P2, R8, R12, 0x1 ;  /* 0x0000000c080a7211 */ /* 0x000fc800078408ff */
[----:B------:R-:W-:Y:S02]  /*abb0*/  F2FP.BF16.F32.PACK_AB R3, RZ, R3 ;  /* 0x00000003ff03723e */ /* 0x000fe400000010ff */
[--C-:B------:R-:W-:Y:S02]  /*abc0*/  LEA.HI.X R11, R8, R13, R9.reuse, 0x1, P2 ;  /* 0x0000000d080b7211 */ /* 0x100fe400010f0c09 */
[----:B------:R-:W-:-:S05]  /*abd0*/  PRMT R9, R3, 0x7610, R9 ;  /* 0x0000761003097816 */ /* 0x000fca0000000009 */
[----:B------:R0:W-:Y:S04]  /*abe0*/  @P1 STG.E.U16 desc[UR40][R6.64+0x1f2], R9 ;  /* 0x0001f20906001986 */ /* 0x0001e8000c101528 */
[----:B------:R-:W2:Y:S01]  /*abf0*/  @P4 LDG.E.LTC128B.U16 R23, desc[UR40][R10.64] ;  /* 0x000000280a174981 */ /* 0x000ea2000c1e1520 */
[----:B-1----:R-:W-:Y:S01]  /*ac00*/  MOV R159, UR8 ;  /* 0x00000008009f7c02 */ /* 0x002fe20008000f00 */
[----:B------:R-:W-:Y:S01]  /*ac10*/  IMAD.U32 R161, RZ, RZ, UR8 ;  /* 0x00000008ffa17e24 */ /* 0x000fe2000f8e00ff */
[----:B------:R-:W-:Y:S01]  /*ac20*/  ISETP.GT.AND P2, PT, R0, 0x1, P0 ;  /* 0x000000010000780c */ /* 0x000fe20000744270 */
[----:B------:R-:W-:Y:S01]  /*ac30*/  IMAD.U32 R164, RZ, RZ, UR9 ;  /* 0x00000009ffa47e24 */ /* 0x000fe2000f8e00ff */
[----:B------:R-:W-:Y:S01]  /*ac40*/  BSSY B1, `(.L_x_282) ;  /* 0x0000012000017945 */ /* 0x000fe20003800000 */
[----:B------:R-:W-:-:S02]  /*ac50*/  IMAD.SHL.U32 R159, R159, 0x100, RZ ;  /* 0x000001009f9f7824 */ /* 0x000fc400078e00ff */
[----:B0-----:R-:W-:Y:S01]  /*ac60*/  IMAD.WIDE.U32 R8, R167, R14, R18 ;  /* 0x0000000ea7087225 */ /* 0x001fe200078e0012 */
[----:B------:R-:W-:-:S03]  /*ac70*/  SHF.L.U64.HI R161, R161, 0x8, R164 ;  /* 0x00000008a1a17819 */ /* 0x000fc600000102a4 */
[----:B------:R-:W-:Y:S02]  /*ac80*/  IMAD.IADD R9, R165, 0x1, R9 ;  /* 0x00000001a5097824 */ /* 0x000fe400078e0209 */
[----:B------:R-:W-:Y:S01]  /*ac90*/  IMAD.WIDE.U32 R162, R22, UR44, R8 ;  /* 0x0000002c16a27c25 */ /* 0x000fe2000f8e0008 */
[----:B------:R-:W-:-:S03]  /*aca0*/  IADD3 R8, P1, R159, R4, RZ ;  /* 0x000000049f087210 */ /* 0x000fc60007f3e0ff */
[----:B------:R-:W-:Y:S01]  /*acb0*/  IMAD.IADD R7, R157, 0x1, R163 ;  /* 0x000000019d077824 */ /* 0x000fe200078e02a3 */
[----:B------:R-:W-:Y:S01]  /*acc0*/  LEA R6, P3, R162, R12, 0x1 ;  /* 0x0000000ca2067211 */ /* 0x000fe200078608ff */
[----:B------:R-:W-:-:S03]  /*acd0*/  IMAD.X R9, R161, 0x1, R5, P1 ;  /* 0x00000001a1097824 */ /* 0x000fc600008e0605 */
[----:B------:R-:W-:Y:S01]  /*ace0*/  LEA.HI.X R7, R162, R13, R7, 0x1, P3 ;  /* 0x0000000da2077211 */ /* 0x000fe200018f0c07 */
[----:B--2---:R-:W-:-:S04]  /*acf0*/  IMAD.U32 R3, R23, 0x10000, RZ ;  /* 0x0001000017037824 */ /* 0x004fc800078e00ff */
[----:B------:R-:W-:-:S04]  /*ad00*/  FMUL R3, R3, R16 ;  /* 0x0000001003037220 */ /* 0x000fc80000400000 */
[----:B------:R-:W-:-:S05]  /*ad10*/  FFMA R3, R24, R2, R3 ;  /* 0x0000000218037223 */ /* 0x000fca0000000003 */
[----:B------:R-:W-:-:S05]  /*ad20*/  F2FP.BF16.F32.PACK_AB R3, RZ, R3 ;  /* 0x00000003ff03723e */ /* 0x000fca00000010ff */
[----:B------:R0:W-:Y:S01]  /*ad30*/  @P4 STG.E.U16 desc[UR40][R8.64], R3 ;  /* 0x0000000308004986 */ /* 0x0001e2000c101528 */
[----:B------:R-:W-:Y:S05]  /*ad40*/  @!P2 BRA `(.L_x_283) ;  /* 0x000000000004a947 */ /* 0x000fea0003800000 */
[----:B------:R1:W5:Y:S02]  /*ad50*/  LDG.E.LTC128B.U16 R23, desc[UR40][R6.64+0x2] ;  /* 0x0000022806177981 */ /* 0x000364000c1e1520 */
.L_x_283:
[----:B------:R-:W-:Y:S05]  /*ad60*/  BSYNC B1 ;  /* 0x0000000000017941 */ /* 0x000fea0003800000 */
.L_x_282:
[----:B0----5:R-:W-:Y:S01]  /*ad70*/  IMAD.U32 R3, R23, 0x10000, RZ ;  /* 0x0001000017037824 */ /* 0x021fe200078e00ff */
[----:B------:R-:W-:Y:S01]  /*ad80*/  ISETP.GT.AND P1, PT, R17, 0x88, PT ;  /* 0x000000881100780c */ /* 0x000fe20003f24270 */
[----:B------:R-:W-:Y:S01]  /*ad90*/  IMAD.WIDE.U32 R14, R167, R14, R154 ;  /* 0x0000000ea70e7225 */ /* 0x000fe200078e009a */
[----:B------:R-:W-:Y:S03]  /*ada0*/  BSSY B1, `(.L_x_284) ;  /* 0x0000010000017945 */ /* 0x000fe60003800000 */
[----:B------:R-:W-:Y:S01]  /*adb0*/  FMUL R10, R3, R16 ;  /* 0x00000010030a7220 */ /* 0x000fe20000400000 */
[----:B------:R-:W-:Y:S01]  /*adc0*/  ISETP.GT.AND P3, PT, R0, RZ, P1 ;  /* 0x000000ff0000720c */ /* 0x000fe20000f64270 */
[----:B------:R-:W-:Y:S01]  /*add0*/  IMAD.IADD R165, R165, 0x1, R15 ;  /* 0x00000001a5a57824 */ /* 0x000fe200078e020f */
[----:B------:R-:W-:Y:S01]  /*ade0*/  IADD3 R152, P4, R152, R14, RZ ;  /* 0x0000000e98987210 */ /* 0x000fe20007f9e0ff */
[----:B------:R-:W-:Y:S01]  /*adf0*/  FFMA R10, R25, R2, R10 ;  /* 0x00000002190a7223 */ /* 0x000fe2000000000a */
[----:B------:R-:W-:-:S02]  /*ae00*/  IADD3 R14, P5, R18, R14, RZ ;  /* 0x0000000e120e7210 */ /* 0x000fc40007fbe0ff */
[----:B------:R-:W-:Y:S02]  /*ae10*/  IADD3.X R20, R165, R21, RZ, P4, !PT ;  /* 0x00000015a5147210 */ /* 0x000fe400027fe4ff */
[----:B------:R-:W-:Y:S02]  /*ae20*/  F2FP.BF16.F32.PACK_AB R3, RZ, R10 ;  /* 0x0000000aff03723e */ /* 0x000fe400000010ff */
[C---:B------:R-:W-:Y:S02]  /*ae30*/  LEA R10, P4, R152.reuse, R12, 0x1 ;  /* 0x0000000c980a7211 */ /* 0x040fe400078808ff */
[----:B------:R-:W-:Y:S02]  /*ae40*/  PRMT R17, R3, 0x7610, R17 ;  /* 0x0000761003117816 */ /* 0x000fe40000000011 */
[----:B------:R-:W-:Y:S02]  /*ae50*/  LEA.HI.X R11, R152, R13, R20, 0x1, P4 ;  /* 0x0000000d980b7211 */ /* 0x000fe400020f0c14 */
[----:B------:R-:W-:Y:S01]  /*ae60*/  PRMT R3, R23, 0x7610, R3 ;  /* 0x0000761017037816 */ /* 0x000fe20000000003 */
[----:B------:R0:W-:Y:S01]  /*ae70*/  @P2 STG.E.U16 desc[UR40][R8.64+0x2], R17 ;  /* 0x0000021108002986 */ /* 0x0001e2000c101528 */
[----:B------:R-:W-:Y:S05]  /*ae80*/  @!P3 BRA `(.L_x_285) ;  /* 0x000000000004b947 */ /* 0x000fea0003800000 */
[----:B------:R2:W5:Y:S02]  /*ae90*/  LDG.E.LTC128B.U16 R3, desc[UR40][R10.64] ;  /* 0x000000280a037981 */ /* 0x000564000c1e1520 */
.L_x_285:
[----:B------:R-:W-:Y:S05]  /*aea0*/  BSYNC B1 ;  /* 0x0000000000017941 */ /* 0x000fea0003800000 */
.L_x_284:
[----:B--2--5:R-:W-:Y:S01]  /*aeb0*/  IMAD.U32 R11, R3, 0x10000, RZ ;  /* 0x00010000030b7824 */ /* 0x024fe200078e00ff */
[----:B------:R-:W-:Y:S01]  /*aec0*/  IADD3 R10, P2, R8, R158, RZ ;  /* 0x0000009e080a7210 */ /* 0x000fe20007f5e0ff */
[----:B------:R-:W-:Y:S01]  /*aed0*/  IMAD.X R15, R19, 0x1, R165, P5 ;  /* 0x00000001130f7824 */ /* 0x000fe200028e06a5 */
[----:B------:R-:W-:Y:S01]  /*aee0*/  ISETP.GT.AND P5, PT, R0, 0x1, P1 ;  /* 0x000000010000780c */ /* 0x000fe20000fa4270 */
[----:B------:R-:W-:Y:S01]  /*aef0*/  FMUL R11, R11, R16 ;  /* 0x000000100b0b7220 */ /* 0x000fe20000400000 */
[----:B------:R-:W-:Y:S01]  /*af00*/  BSSY B1, `(.L_x_286) ;  /* 0x000000b000017945 */ /* 0x000fe20003800000 */
[----:B------:R-:W-:-:S04]  /*af10*/  IMAD.WIDE.U32 R22, R22, UR44, R14 ;  /* 0x0000002c16167c25 */ /* 0x000fc8000f8e000e */
[----:B------:R-:W-:Y:S01]  /*af20*/  FFMA R11, R26, R2, R11 ;  /* 0x000000021a0b7223 */ /* 0x000fe2000000000b */
[----:B------:R-:W-:Y:S01]  /*af30*/  IMAD.IADD R157, R157, 0x1, R23 ;  /* 0x000000019d9d7824 */ /* 0x000fe200078e0217 */
[----:B------:R-:W-:-:S03]  /*af40*/  LEA R12, P4, R22, R12, 0x1 ;  /* 0x0000000c160c7211 */ /* 0x000fc600078808ff */
[----:B------:R-:W-:Y:S01]  /*af50*/  F2FP.BF16.F32.PACK_AB R14, RZ, R11 ;  /* 0x0000000bff0e723e */ /* 0x000fe200000010ff */
[----:B------:R-:W-:Y:S01]  /*af60*/  IMAD.X R11, R9, 0x1, R156, P2 ;  /* 0x00000001090b7824 */ /* 0x000fe200010e069c */
[----:B------:R-:W-:-:S04]  /*af70*/  LEA.HI.X R13, R22, R13, R157, 0x1, P4 ;  /* 0x0000000d160d7211 */ /* 0x000fc800020f0c9d */
[----:B------:R2:W-:Y:S01]  /*af80*/  @P3 STG.E.U16 desc[UR40][R10.64], R14 ;  /* 0x0000000e0a003986 */ /* 0x0005e2000c101528 */
[----:B------:R-:W-:Y:S05]  /*af90*/  @!P5 BRA `(.L_x_287) ;  /* 0x000000000004d947 */ /* 0x000fea0003800000 */
[----:B------:R3:W5:Y:S02]  /*afa0*/  LDG.E.LTC128B.U16 R3, desc[UR40][R12.64+0x2] ;  /* 0x000002280c037981 */ /* 0x000764000c1e1520 */
.L_x_287:
[----:B------:R-:W-:Y:S05]  /*afb0*/  BSYNC B1 ;  /* 0x0000000000017941 */ /* 0x000fea0003800000 */
.L_x_286:
[----:B-----5:R-:W-:Y:S01]  /*afc0*/  IMAD.U32 R15, R3, 0x10000, RZ ;  /* 0x00010000030f7824 */ /* 0x020fe200078e00ff */
[----:B------:R-:W-:Y:S01]  /*afd0*/  ISETP.GT.AND P2, PT, R0, 0x8, P0 ;  /* 0x000000080000780c */ /* 0x000fe20000744270 */
[----:B------:R-:W-:Y:S02]  /*afe0*/  BSSY B1, `(.L_x_288) ;  /* 0x0000007000017945 */ /* 0x000fe40003800000 */
[----:B--2---:R-:W-:-:S04]  /*aff0*/  FMUL R14, R15, R16 ;  /* 0x000000100f0e7220 */ /* 0x004fc80000400000 */
[----:B------:R-:W-:-:S05]  /*b000*/  FFMA R14, R27, R2, R14 ;  /* 0x000000021b0e7223 */ /* 0x000fca000000000e */
[----:B------:R-:W-:-:S05]  /*b010*/  F2FP.BF16.F32.PACK_AB R14, RZ, R14 ;  /* 0x0000000eff0e723e */ /* 0x000fca00000010ff */
[----:B------:R2:W-:Y:S01]  /*b020*/  @P5 STG.E.U16 desc[UR40][R10.64+0x2], R14 ;  /* 0x0000020e0a005986 */ /* 0x0005e2000c101528 */
[----:B------:R-:W-:Y:S05]  /*b030*/  @!P2 BRA `(.L_x_289) ;  /* 0x000000000004a947 */ /* 0x000fea0003800000 */
[----:B------:R4:W5:Y:S02]  /*b040*/  LDG.E.LTC128B.U16 R3, desc[UR40][R6.64+0x10] ;  /* 0x0000102806037981 */ /* 0x000964000c1e1520 */
.L_x_289:
[----:B------:R-:W-:Y:S05]  /*b050*/  BSYNC B1 ;  /* 0x0000000000017941 */ /* 0x000fea0003800000 */
.L_x_288:
[----:B--2--5:R-:W-:Y:S01]  /*b060*/  IMAD.U32 R11, R3, 0x10000, RZ ;  /* 0x00010000030b7824 */ /* 0x024fe200078e00ff */
[----:B------:R-:W-:Y:S01]  /*b070*/  ISETP.GT.AND P3, PT, R0, 0x9, P0 ;  /* 0x000000090000780c */ /* 0x000fe20000764270 */
[----:B------:R-:W-:Y:S02]  /*b080*/  BSSY B1, `(.L_x_290) ;  /* 0x0000007000017945 */ /* 0x000fe40003800000 */
[----:B------:R-:W-:-:S04]  /*b090*/  FMUL R11, R11, R16 ;  /* 0x000000100b0b7220 */ /* 0x000fc80000400000 */
[----:B------:R-:W-:-:S05]  /*b0a0*/  FFMA R11, R28, R2, R11 ;  /* 0x000000021c0b7223 */ /* 0x000fca000000000b */
[----:B------:R-:W-:-:S05]  /*b0b0*/  F2FP.BF16.F32.PACK_AB R11, RZ, R11 ;  /* 0x0000000bff0b723e */ /* 0x000fca00000010ff */
[----:B------:R2:W-:Y:S01]  /*b0c0*/  @P2 STG.E.U16 desc[UR40][R8.64+0x10], R11 ;  /* 0x0000100b08002986 */ /* 0x0005e2000c101528 */
[----:B------:R-:W-:Y:S05]  /*b0d0*/  @!P3 BRA `(.L_x_291) ;  /* 0x000000000004b947 */ /* 0x000fea0003800000 */
[----:B------:R0:W5:Y:S02]  /*b0e0*/  LDG.E.LTC128B.U16 R3, desc[UR40][R6.64+0x12] ;  /* 0x0000122806037981 */ /* 0x000164000c1e1520 */
.L_x_291:
[----:B------:R-:W-:Y:S05]  /*b0f0*/  BSYNC B1 ;  /* 0x0000000000017941 */ /* 0x000fea0003800000 */
.L_x_290:
        /* <DEDUP_REMOVED lines=9> */
.L_x_293:
[----:B------:R-:W-:Y:S05]  /*b190*/  BSYNC B1 ;  /* 0x0000000000017941 */ /* 0x000fea0003800000 */
.L_x_292:
[----:B-----5:R-:W-:Y:S01]  /*b1a0*/  SHF.L.U32 R11, R3, 0x10, RZ ;  /* 0x00000010030b7819 */ /* 0x020fe200000006ff */
[----:B------:R-:W-:Y:S01]  /*b1b0*/  BSSY B1, `(.L_x_294) ;  /* 0x000000a000017945 */ /* 0x000fe20003800000 */
[----:B--2---:R-:W-:Y:S02]  /*b1c0*/  IADD3 R10, P3, R158, R8, RZ ;  /* 0x000000089e0a7210 */ /* 0x004fe40007f7e0ff */
[----:B------:R-:W-:Y:S01]  /*b1d0*/  ISETP.GT.AND P2, PT, R0, 0x9, P1 ;  /* 0x000000090000780c */ /* 0x000fe20000f44270 */
[----:B------:R-:W-:-:S04]  /*b1e0*/  FMUL R11, R11, R16 ;  /* 0x000000100b0b7220 */ /* 0x000fc80000400000 */
[----:B------:R-:W-:-:S05]  /*b1f0*/  FFMA R11, R30, R2, R11 ;  /* 0x000000021e0b7223 */ /* 0x000fca000000000b */
[----:B------:R-:W-:Y:S01]  /*b200*/  F2FP.BF16.F32.PACK_AB R14, RZ, R11 ;  /* 0x0000000bff0e723e */ /* 0x000fe200000010ff */
[----:B------:R-:W-:-:S05]  /*b210*/  IMAD.X R11, R156, 0x1, R9, P3 ;  /* 0x000000019c0b7824 */ /* 0x000fca00018e0609 */
[----:B------:R2:W-:Y:S01]  /*b220*/  @P4 STG.E.U16 desc[UR40][R10.64+0x10], R14 ;  /* 0x0000100e0a004986 */ /* 0x0005e2000c101528 */
[----:B------:R-:W-:Y:S05]  /*b230*/  @!P2 BRA `(.L_x_295) ;  /* 0x000000000004a947 */ /* 0x000fea0003800000 */
[----:B------:R0:W5:Y:S02]  /*b240*/  LDG.E.LTC128B.U16 R3, desc[UR40][R12.64+0x12] ;  /* 0x000012280c037981 */ /* 0x000164000c1e1520 */
.L_x_295:
[----:B------:R-:W-:Y:S05]  /*b250*/  BSYNC B1 ;  /* 0x0000000000017941 */ /* 0x000fea0003800000 */
.L_x_294:
[----:B--2--5:R-:W-:Y:S01]  /*b260*/  IMAD.U32 R11, R3, 0x10000, RZ ;  /* 0x00010000030b7824 */ /* 0x024fe200078e00ff */
[----:B------:R-:W-:Y:S01]  /*b270*/  IADD3 R158, P3, P4, R158, R4, R159 ;  /* 0x000000049e9e7210 */ /* 0x000fe20007c7e09f */
[----:B------:R-:W-:Y:S01]  /*b280*/  BSSY B1, `(.L_x_296) ;  /* 0x0000009000017945 */ /* 0x000fe20003800000 */
[----:B------:R-:W-:Y:S01]  /*b290*/  ISETP.GT.AND P5, PT, R0, 0x10, P0 ;  /* 0x000000100000780c */ /* 0x000fe200007a4270 */
[----:B------:R-:W-:Y:S01]  /*b2a0*/  FMUL R10, R11, R16 ;  /* 0x000000100b0a7220 */ /* 0x000fe20000400000 */
[----:B------:R-:W-:-:S03]  /*b2b0*/  IADD3.X R159, R156, R5, R161, P3, P4 ;  /* 0x000000059c9f7210 */ /* 0x000fc60001fe84a1 */
[----:B------:R-:W-:-:S05]  /*b2c0*/  FFMA R10, R31, R2, R10 ;  /* 0x000000021f0a7223 */ /* 0x000fca000000000a */
[----:B------:R-:W-:-:S05]  /*b2d0*/  F2FP.BF16.F32.PACK_AB R10, RZ, R10 ;  /* 0x0000000aff0a723e */ /* 0x000fca00000010ff */
[----:B------:R2:W-:Y:S01]  /*b2e0*/  @P2 STG.E.U16 desc[UR40][R158.64+0x12], R10 ;  /* 0x0000120a9e002986 */ /* 0x0005e2000c101528 */
[----:B------:R-:W-:Y:S05]  /*b2f0*/  @!P5 BRA `(.L_x_297) ;  /* 0x000000000004d947 */ /* 0x000fea0003800000 */
[----:B------:R0:W5:Y:S02]  /*b300*/  LDG.E.LTC128B.U16 R3, desc[UR40][R6.64+0x20] ;  /* 0x0000202806037981 */ /* 0x000164000c1e1520 */
.L_x_297:
[----:B------:R-:W-:Y:S05]  /*b310*/  BSYNC B1 ;  /* 0x0000000000017941 */ /* 0x000fea0003800000 */
.L_x_296:
[----:B-----5:R-:W-:Y:S01]  /*b320*/  IMAD.U32 R5, R3, 0x10000, RZ ;  /* 0x0001000003057824 */ /* 0x020fe200078e00ff */
        /* <DEDUP_REMOVED lines=8> */
.L_x_299:
[----:B------:R-:W-:Y:S05]  /*b3b0*/  BSYNC B1 ;  /* 0x0000000000017941 */ /* 0x000fea0003800000 */
.L_x_298:
[----:B0----5:R-:W-:Y:S01]  /*b3c0*/  IMAD.U32 R5, R3, 0x10000, RZ ;  /* 0x0001000003057824 */ /* 0x021fe200078e00ff */
        /* <DEDUP_REMOVED lines=8> */
.L_x_301:
[----:B------:R-:W-:Y:S05]  /*b450*/  BSYNC B1 ;  /* 0x0000000000017941 */ /* 0x000fea0003800000 */
.L_x_300:
[----:B-----5:R-:W-:Y:S01]  /*b460*/  IMAD.U32 R5, R3, 0x10000, RZ ;  /* 0x0001000003057824 */ /* 0x020fe200078e00ff */
[----:B------:R-:W-:Y:S01]  /*b470*/  ISETP.GT.AND P2, PT, R0, 0x11, P1 ;  /* 0x000000110000780c */ /* 0x000fe20000f44270 */
[----:B0-----:R-:W-:Y:S01]  /*b480*/  @P3 IMAD.MOV.U32 R4, RZ, RZ, R158 ;  /* 0x000000ffff043224 */ /* 0x001fe200078e009e */
[----:B------:R-:W-:Y:S01]  /*b490*/  BSSY B1, `(.L_x_302) ;  /* 0x0000009000017945 */ /* 0x000fe20003800000 */
[----:B------:R-:W-:-:S04]  /*b4a0*/  FMUL R5, R5, R16 ;  /* 0x0000001005057220 */ /* 0x000fc80000400000 */
[----:B------:R-:W-:-:S05]  /*b4b0*/  FFMA R5, R34, R2, R5 ;  /* 0x0000000222057223 */ /* 0x000fca0000000005 */
[----:B------:R-:W-:-:S04]  /*b4c0*/  F2FP.BF16.F32.PACK_AB R5, RZ, R5 ;  /* 0x00000005ff05723e */ /* 0x000fc800000010ff */
[----:B--2---:R-:W-:Y:S01]  /*b4d0*/  PRMT R10, R5, 0x7610, R10 ;  /* 0x00007610050a7816 */ /* 0x004fe2000000000a */
[----:B------:R-:W-:-:S05]  /*b4e0*/  @P3 IMAD.MOV.U32 R5, RZ, RZ, R159 ;  /* 0x000000ffff053224 */ /* 0x000fca00078e009f */
[----:B------:R0:W-:Y:S01]  /*b4f0*/  @P3 STG.E.U16 desc[UR40][R4.64+0x20], R10 ;  /* 0x0000200a04003986 */ /* 0x0001e2000c101528 */
[----:B------:R-:W-:Y:S05]  /*b500*/  @!P2 BRA `(.L_x_303) ;  /* 0x000000000004a947 */ /* 0x000fea0003800000 */
[----:B------:R2:W5:Y:S02]  /*b510*/  LDG.E.LTC128B.U16 R3, desc[UR40][R12.64+0x22] ;  /* 0x000022280c037981 */ /* 0x000564000c1e1520 */
.L_x_303:
[----:B------:R-:W-:Y:S05]  /*b520*/  BSYNC B1 ;  /* 0x0000000000017941 */ /* 0x000fea0003800000 */
.L_x_302:
[----:B0----5:R-:W-:Y:S01]  /*b530*/  SHF.L.U32 R5, R3, 0x10, RZ ;  /* 0x0000001003057819 */ /* 0x021fe200000006ff */
[----:B------:R-:W-:Y:S01]  /*b540*/  BSSY B1, `(.L_x_304) ;  /* 0x000000b000017945 */ /* 0x000fe20003800000 */
[----:B------:R-:W-:-:S03]  /*b550*/  ISETP.GT.AND P3, PT, R0, 0x18, P0 ;  /* 0x000000180000780c */ /* 0x000fc60000764270 */
[----:B------:R-:W-:Y:S01]  /*b560*/  FMUL R4, R5, R16 ;  /* 0x0000001005047220 */ /* 0x000fe20000400000 */
[----:B------:R-:W-:-:S03]  /*b570*/  @P2 IMAD.MOV.U32 R5, RZ, RZ, R159 ;  /* 0x000000ffff052224 */ /* 0x000fc600078e009f */
[----:B------:R-:W-:-:S05]  /*b580*/  FFMA R4, R35, R2, R4 ;  /* 0x0000000223047223 */ /* 0x000fca0000000004 */
[----:B------:R-:W-:-:S04]  /*b590*/  F2FP.BF16.F32.PACK_AB R4, RZ, R4 ;  /* 0x00000004ff04723e */ /* 0x000fc800000010ff */
[----:B------:R-:W-:Y:S01]  /*b5a0*/  PRMT R10, R4, 0x7610, R10 ;  /* 0x00007610040a7816 */ /* 0x000fe2000000000a */
[----:B------:R-:W-:-:S05]  /*b5b0*/  @P2 IMAD.MOV.U32 R4, RZ, RZ, R158 ;  /* 0x000000ffff042224 */ /* 0x000fca00078e009e */
[----:B------:R0:W-:Y:S01]  /*b5c0*/  @P2 STG.E.U16 desc[UR40][R4.64+0x22], R10 ;  /* 0x0000220a04002986 */ /* 0x0001e2000c101528 */
[----:B------:R-:W-:Y:S05]  /*b5d0*/  @!P3 BRA `(.L_x_305) ;  /* 0x000000000004b947 */ /* 0x000fea0003800000 */
[----:B------:R0:W5:Y:S02]  /*b5e0*/  LDG.E.LTC128B.U16 R3, desc[UR40][R6.64+0x30] ;  /* 0x0000302806037981 */ /* 0x000164000c1e1520 */
.L_x_305:
[----:B------:R-:W-:Y:S05]  /*b5f0*/  BSYNC B1 ;  /* 0x0000000000017941 */ /* 0x000fea0003800000 */
.L_x_304:
        /* <DEDUP_REMOVED lines=9> */
.L_x_307:
[----:B------:R-:W-:Y:S05]  /*b690*/  BSYNC B1 ;  /* 0x0000000000017941 */ /* 0x000fea0003800000 */
.L_x_306:
        /* <DEDUP_REMOVED lines=9> */
.L_x_309:
[----:B------:R-:W-:Y:S05]  /*b730*/  BSYNC B1 ;  /* 0x0000000000017941 */ /* 0x000fea0003800000 */
.L_x_308:
[----:B-----5:R-:W-:Y:S01]  /*b740*/  IMAD.U32 R5, R3, 0x10000, RZ ;  /* 0x0001000003057824 */ /* 0x020fe200078e00ff */
[----:B------:R-:W-:Y:S01]  /*b750*/  ISETP.GT.AND P2, PT, R0, 0x19, P1 ;  /* 0x000000190000780c */ /* 0x000fe20000f44270 */
[----:B0-----:R-:W-:Y:S01]  /*b760*/  @P3 IMAD.MOV.U32 R4, RZ, RZ, R158 ;  /* 0x000000ffff043224 */ /* 0x001fe200078e009e */
[----:B------:R-:W-:Y:S01]  /*b770*/  BSSY B1, `(.L_x_310) ;  /* 0x0000009000017945 */ /* 0x000fe20003800000 */
[----:B------:R-:W-:-:S04]  /*b780*/  FMUL R5, R5, R16 ;  /* 0x0000001005057220 */ /* 0x000fc80000400000 */
[----:B------:R-:W-:-:S05]  /*b790*/  FFMA R5, R38, R2, R5 ;  /* 0x0000000226057223 */ /* 0x000fca0000000005 */
[----:B------:R-:W-:-:S04]  /*b7a0*/  F2FP.BF16.F32.PACK_AB R5, RZ, R5 ;  /* 0x00000005ff05723e */ /* 0x000fc800000010ff */
[----:B------:R-:W-:Y:S01]  /*b7b0*/  PRMT R10, R5, 0x7610, R10 ;  /* 0x00007610050a7816 */ /* 0x000fe2000000000a */
[----:B------:R-:W-:-:S05]  /*b7c0*/  @P3 IMAD.MOV.U32 R5, RZ, RZ, R159 ;  /* 0x000000ffff053224 */ /* 0x000fca00078e009f */
[----:B------:R0:W-:Y:S01]  /*b7d0*/  @P3 STG.E.U16 desc[UR40][R4.64+0x30], R10 ;  /* 0x0000300a04003986 */ /* 0x0001e2000c101528 */
[----:B------:R-:W-:Y:S05]  /*b7e0*/  @!P2 BRA `(.L_x_311) ;  /* 0x000000000004a947 */ /* 0x000fea0003800000 */
[----:B------:R0:W5:Y:S02]  /*b7f0*/  LDG.E.LTC128B.U16 R3, desc[UR40][R12.64+0x32] ;  /* 0x000032280c037981 */ /* 0x000164000c1e1520 */
.L_x_311:
[----:B------:R-:W-:Y:S05]  /*b800*/  BSYNC B1 ;  /* 0x0000000000017941 */ /* 0x000fea0003800000 */
.L_x_310:
        /* <DEDUP_REMOVED lines=12> */
.L_x_313:
[----:B------:R-:W-:Y:S05]  /*b8d0*/  BSYNC B1 ;  /* 0x0000000000017941 */ /* 0x000fea0003800000 */
.L_x_312:
        /* <DEDUP_REMOVED lines=9> */
.L_x_315:
[----:B------:R-:W-:Y:S05]  /*b970*/  BSYNC B1 ;  /* 0x0000000000017941 */ /* 0x000fea0003800000 */
.L_x_314:
        /* <DEDUP_REMOVED lines=9> */
.L_x_317:
[----:B------:R-:W-:Y:S05]  /*ba10*/  BSYNC B1 ;  /* 0x0000000000017941 */ /* 0x000fea0003800000 */
.L_x_316:
        /* <DEDUP_REMOVED lines=12> */
.L_x_319:
[----:B------:R-:W-:Y:S05]  /*bae0*/  BSYNC B1 ;  /* 0x0000000000017941 */ /* 0x000fea0003800000 */
.L_x_318:
        /* <DEDUP_REMOVED lines=12> */
.L_x_321:
[----:B------:R-:W-:Y:S05]  /*bbb0*/  BSYNC B1 ;  /* 0x0000000000017941 */ /* 0x000fea0003800000 */
.L_x_320:
        /* <DEDUP_REMOVED lines=9> */
.L_x_323:
[----:B------:R-:W-:Y:S05]  /*bc50*/  BSYNC B1 ;  /* 0x0000000000017941 */ /* 0x000fea0003800000 */
.L_x_322:
        /* <DEDUP_REMOVED lines=9> */
.L_x_325:
[----:B------:R-:W-:Y:S05]  /*bcf0*/  BSYNC B1 ;  /* 0x0000000000017941 */ /* 0x000fea0003800000 */
.L_x_324:
        /* <DEDUP_REMOVED lines=12> */
.L_x_327:
[----:B------:R-:W-:Y:S05]  /*bdc0*/  BSYNC B1 ;  /* 0x0000000000017941 */ /* 0x000fea0003800000 */
.L_x_326:
        /* <DEDUP_REMOVED lines=12> */
.L_x_329:
[----:B------:R-:W-:Y:S05]  /*be90*/  BSYNC B1 ;  /* 0x0000000000017941 */ /* 0x000fea0003800000 */
.L_x_328:
        /* <DEDUP_REMOVED lines=9> */
.L_x_331:
[----:B------:R-:W-:Y:S05]  /*bf30*/  BSYNC B1 ;  /* 0x0000000000017941 */ /* 0x000fea0003800000 */
.L_x_330:
        /* <DEDUP_REMOVED lines=9> */
.L_x_333:
[----:B------:R-:W-:Y:S05]  /*bfd0*/  BSYNC B1 ;  /* 0x0000000000017941 */ /* 0x000fea0003800000 */
.L_x_332:
        /* <DEDUP_REMOVED lines=12> */
.L_x_335:
[----:B------:R-:W-:Y:S05]  /*c0a0*/  BSYNC B1 ;  /* 0x0000000000017941 */ /* 0x000fea0003800000 */
.L_x_334:
        /* <DEDUP_REMOVED lines=12> */
.L_x_337:
[----:B------:R-:W-:Y:S05]  /*c170*/  BSYNC B1 ;  /* 0x0000000000017941 */ /* 0x000fea0003800000 */
.L_x_336:
        /* <DEDUP_REMOVED lines=9> */
.L_x_339:
[----:B------:R-:W-:Y:S05]  /*c210*/  BSYNC B1 ;  /* 0x0000000000017941 */ /* 0x000fea0003800000 */
.L_x_338:
        /* <DEDUP_REMOVED lines=9> */
.L_x_341:
[----:B------:R-:W-:Y:S05]  /*c2b0*/  BSYNC B1 ;  /* 0x0000000000017941 */ /* 0x000fea0003800000 */
.L_x_340:
        /* <DEDUP_REMOVED lines=12> */
.L_x_343:
[----:B------:R-:W-:Y:S05]  /*c380*/  BSYNC B1 ;  /* 0x0000000000017941 */ /* 0x000fea0003800000 */
.L_x_342:
        /* <DEDUP_REMOVED lines=12> */
.L_x_345:
[----:B------:R-:W-:Y:S05]  /*c450*/  BSYNC B1 ;  /* 0x0000000000017941 */ /* 0x000fea0003800000 */
.L_x_344:
        /* <DEDUP_REMOVED lines=9> */
.L_x_347:
[----:B------:R-:W-:Y:S05]  /*c4f0*/  BSYNC B1 ;  /* 0x0000000000017941 */ /* 0x000fea0003800000 */
.L_x_346:
        /* <DEDUP_REMOVED lines=9> */
.L_x_349:
[----:B------:R-:W-:Y:S05]  /*c590*/  BSYNC B1 ;  /* 0x0000000000017941 */ /* 0x000fea0003800000 */
.L_x_348:
        /* <DEDUP_REMOVED lines=12> */
.L_x_351:
[----:B------:R-:W-:Y:S05]  /*c660*/  BSYNC B1 ;  /* 0x0000000000017941 */ /* 0x000fea0003800000 */
.L_x_350:
        /* <DEDUP_REMOVED lines=12> */
.L_x_353:
[----:B------:R-:W-:Y:S05]  /*c730*/  BSYNC B1 ;  /* 0x0000000000017941 */ /* 0x000fea0003800000 */
.L_x_352:
        /* <DEDUP_REMOVED lines=9> */
.L_x_355:
[----:B------:R-:W-:Y:S05]  /*c7d0*/  BSYNC B1 ;  /* 0x0000000000017941 */ /* 0x000fea0003800000 */
.L_x_354:
        /* <DEDUP_REMOVED lines=9> */
.L_x_357:
[----:B------:R-:W-:Y:S05]  /*c870*/  BSYNC B1 ;  /* 0x0000000000017941 */ /* 0x000fea0003800000 */
.L_x_356:
        /* <DEDUP_REMOVED lines=12> */
.L_x_359:
[----:B------:R-:W-:Y:S05]  /*c940*/  BSYNC B1 ;  /* 0x0000000000017941 */ /* 0x000fea0003800000 */
.L_x_358:
        /* <DEDUP_REMOVED lines=12> */
.L_x_361:
[----:B------:R-:W-:Y:S05]  /*ca10*/  BSYNC B1 ;  /* 0x0000000000017941 */ /* 0x000fea0003800000 */
.L_x_360:
        /* <DEDUP_REMOVED lines=9> */
.L_x_363:
[----:B------:R-:W-:Y:S05]  /*cab0*/  BSYNC B1 ;  /* 0x0000000000017941 */ /* 0x000fea0003800000 */
.L_x_362:
        /* <DEDUP_REMOVED lines=9> */
.L_x_365:
[----:B------:R-:W-:Y:S05]  /*cb50*/  BSYNC B1 ;  /* 0x0000000000017941 */ /* 0x000fea0003800000 */
.L_x_364:
        /* <DEDUP_REMOVED lines=12> */
.L_x_367:
[----:B------:R-:W-:Y:S05]  /*cc20*/  BSYNC B1 ;  /* 0x0000000000017941 */ /* 0x000fea0003800000 */
.L_x_366:
        /* <DEDUP_REMOVED lines=12> */
.L_x_369:
[----:B------:R-:W-:Y:S05]  /*ccf0*/  BSYNC B1 ;  /* 0x0000000000017941 */ /* 0x000fea0003800000 */
.L_x_368:
        /* <DEDUP_REMOVED lines=9> */
.L_x_371:
[----:B------:R-:W-:Y:S05]  /*cd90*/  BSYNC B1 ;  /* 0x0000000000017941 */ /* 0x000fea0003800000 */
.L_x_370:
        /* <DEDUP_REMOVED lines=9> */
.L_x_373:
[----:B------:R-:W-:Y:S05]  /*ce30*/  BSYNC B1 ;  /* 0x0000000000017941 */ /* 0x000fea0003800000 */
.L_x_372:
        /* <DEDUP_REMOVED lines=12> */
.L_x_375:
[----:B------:R-:W-:Y:S05]  /*cf00*/  BSYNC B1 ;  /* 0x0000000000017941 */ /* 0x000fea0003800000 */
.L_x_374:
        /* <DEDUP_REMOVED lines=12> */
.L_x_377:
[----:B------:R-:W-:Y:S05]  /*cfd0*/  BSYNC B1 ;  /* 0x0000000000017941 */ /* 0x000fea0003800000 */
.L_x_376:
        /* <DEDUP_REMOVED lines=9> */
.L_x_379:
[----:B------:R-:W-:Y:S05]  /*d070*/  BSYNC B1 ;  /* 0x0000000000017941 */ /* 0x000fea0003800000 */
.L_x_378:
        /* <DEDUP_REMOVED lines=9> */
.L_x_381:
[----:B------:R-:W-:Y:S05]  /*d110*/  BSYNC B1 ;  /* 0x0000000000017941 */ /* 0x000fea0003800000 */
.L_x_380:
        /* <DEDUP_REMOVED lines=12> */
.L_x_383:
[----:B------:R-:W-:Y:S05]  /*d1e0*/  BSYNC B1 ;  /* 0x0000000000017941 */ /* 0x000fea0003800000 */
.L_x_382:
        /* <DEDUP_REMOVED lines=12> */
.L_x_385:
[----:B------:R-:W-:Y:S05]  /*d2b0*/  BSYNC B1 ;  /* 0x0000000000017941 */ /* 0x000fea0003800000 */
.L_x_384:
        /* <DEDUP_REMOVED lines=9> */
.L_x_387:
[----:B------:R-:W-:Y:S05]  /*d350*/  BSYNC B1 ;  /* 0x0000000000017941 */ /* 0x000fea0003800000 */
.L_x_386:
        /* <DEDUP_REMOVED lines=9> */
.L_x_389:
[----:B------:R-:W-:Y:S05]  /*d3f0*/  BSYNC B1 ;  /* 0x0000000000017941 */ /* 0x000fea0003800000 */
.L_x_388:
        /* <DEDUP_REMOVED lines=12> */
.L_x_391:
[----:B------:R-:W-:Y:S05]  /*d4c0*/  BSYNC B1 ;  /* 0x0000000000017941 */ /* 0x000fea0003800000 */
.L_x_390:
        /* <DEDUP_REMOVED lines=12> */
.L_x_393:
[----:B------:R-:W-:Y:S05]  /*d590*/  BSYNC B1 ;  /* 0x0000000000017941 */ /* 0x000fea0003800000 */
.L_x_392:
        /* <DEDUP_REMOVED lines=9> */
.L_x_395:
[----:B------:R-:W-:Y:S05]  /*d630*/  BSYNC B1 ;  /* 0x0000000000017941 */ /* 0x000fea0003800000 */
.L_x_394:
        /* <DEDUP_REMOVED lines=9> */
.L_x_397:
[----:B------:R-:W-:Y:S05]  /*d6d0*/  BSYNC B1 ;  /* 0x0000000000017941 */ /* 0x000fea0003800000 */
.L_x_396:
        /* <DEDUP_REMOVED lines=12> */
.L_x_399:
[----:B------:R-:W-:Y:S05]  /*d7a0*/  BSYNC B1 ;  /* 0x0000000000017941 */ /* 0x000fea0003800000 */
.L_x_398:
        /* <DEDUP_REMOVED lines=12> */
.L_x_401:
[----:B------:R-:W-:Y:S05]  /*d870*/  BSYNC B1 ;  /* 0x0000000000017941 */ /* 0x000fea0003800000 */
.L_x_400:
        /* <DEDUP_REMOVED lines=9> */
.L_x_403:
[----:B------:R-:W-:Y:S05]  /*d910*/  BSYNC B1 ;  /* 0x0000000000017941 */ /* 0x000fea0003800000 */
.L_x_402:
        /* <DEDUP_REMOVED lines=9> */
.L_x_405:
[----:B------:R-:W-:Y:S05]  /*d9b0*/  BSYNC B1 ;  /* 0x0000000000017941 */ /* 0x000fea0003800000 */
.L_x_404:
        /* <DEDUP_REMOVED lines=12> */
.L_x_407:
[----:B------:R-:W-:Y:S05]  /*da80*/  BSYNC B1 ;  /* 0x0000000000017941 */ /* 0x000fea0003800000 */
.L_x_406:
        /* <DEDUP_REMOVED lines=12> */
.L_x_409:
[----:B------:R-:W-:Y:S05]  /*db50*/  BSYNC B1 ;  /* 0x0000000000017941 */ /* 0x000fea0003800000 */
.L_x_408:
        /* <DEDUP_REMOVED lines=9> */
.L_x_411:
[----:B------:R-:W-:Y:S05]  /*dbf0*/  BSYNC B1 ;  /* 0x0000000000017941 */ /* 0x000fea0003800000 */
.L_x_410:
        /* <DEDUP_REMOVED lines=9> */
.L_x_413:
[----:B------:R-:W-:Y:S05]  /*dc90*/  BSYNC B1 ;  /* 0x0000000000017941 */ /* 0x000fea0003800000 */
.L_x_412:
        /* <DEDUP_REMOVED lines=12> */
.L_x_415:
[----:B------:R-:W-:Y:S05]  /*dd60*/  BSYNC B1 ;  /* 0x0000000000017941 */ /* 0x000fea0003800000 */
.L_x_414:
        /* <DEDUP_REMOVED lines=12> */
.L_x_417:
[----:B------:R-:W-:Y:S05]  /*de30*/  BSYNC B1 ;  /* 0x0000000000017941 */ /* 0x000fea0003800000 */
.L_x_416:
        /* <DEDUP_REMOVED lines=9> */
.L_x_419:
[----:B------:R-:W-:Y:S05]  /*ded0*/  BSYNC B1 ;  /* 0x0000000000017941 */ /* 0x000fea0003800000 */
.L_x_418:
        /* <DEDUP_REMOVED lines=9> */
.L_x_421:
[----:B------:R-:W-:Y:S05]  /*df70*/  BSYNC B1 ;  /* 0x0000000000017941 */ /* 0x000fea0003800000 */
.L_x_420:
        /* <DEDUP_REMOVED lines=12> */
.L_x_423:
[----:B------:R-:W-:Y:S05]  /*e040*/  BSYNC B1 ;  /* 0x0000000000017941 */ /* 0x000fea0003800000 */
.L_x_422:
        /* <DEDUP_REMOVED lines=12> */
.L_x_425:
[----:B------:R-:W-:Y:S05]  /*e110*/  BSYNC B1 ;  /* 0x0000000000017941 */ /* 0x000fea0003800000 */
.L_x_424:
        /* <DEDUP_REMOVED lines=9> */
.L_x_427:
[----:B------:R-:W-:Y:S05]  /*e1b0*/  BSYNC B1 ;  /* 0x0000000000017941 */ /* 0x000fea0003800000 */
.L_x_426:
        /* <DEDUP_REMOVED lines=9> */
.L_x_429:
[----:B------:R-:W-:Y:S05]  /*e250*/  BSYNC B1 ;  /* 0x0000000000017941 */ /* 0x000fea0003800000 */
.L_x_428:
        /* <DEDUP_REMOVED lines=12> */
.L_x_431:
[----:B------:R-:W-:Y:S05]  /*e320*/  BSYNC B1 ;  /* 0x0000000000017941 */ /* 0x000fea0003800000 */
.L_x_430:
        /* <DEDUP_REMOVED lines=12> */
.L_x_433:
[----:B------:R-:W-:Y:S05]  /*e3f0*/  BSYNC B1 ;  /* 0x0000000000017941 */ /* 0x000fea0003800000 */
.L_x_432:
        /* <DEDUP_REMOVED lines=9> */
.L_x_435:
[----:B------:R-:W-:Y:S05]  /*e490*/  BSYNC B1 ;  /* 0x0000000000017941 */ /* 0x000fea0003800000 */
.L_x_434:
        /* <DEDUP_REMOVED lines=9> */
.L_x_437:
[----:B------:R-:W-:Y:S05]  /*e530*/  BSYNC B1 ;  /* 0x0000000000017941 */ /* 0x000fea0003800000 */
.L_x_436:
        /* <DEDUP_REMOVED lines=12> */
.L_x_439:
[----:B------:R-:W-:Y:S05]  /*e600*/  BSYNC B1 ;  /* 0x0000000000017941 */ /* 0x000fea0003800000 */
.L_x_438:
        /* <DEDUP_REMOVED lines=12> */
.L_x_441:
[----:B------:R-:W-:Y:S05]  /*e6d0*/  BSYNC B1 ;  /* 0x0000000000017941 */ /* 0x000fea0003800000 */
.L_x_440:
        /* <DEDUP_REMOVED lines=9> */
.L_x_443:
[----:B------:R-:W-:Y:S05]  /*e770*/  BSYNC B1 ;  /* 0x0000000000017941 */ /* 0x000fea0003800000 */
.L_x_442:
        /* <DEDUP_REMOVED lines=9> */
.L_x_445:
[----:B------:R-:W-:Y:S05]  /*e810*/  BSYNC B1 ;  /* 0x0000000000017941 */ /* 0x000fea0003800000 */
.L_x_444:
        /* <DEDUP_REMOVED lines=12> */
.L_x_447:
[----:B------:R-:W-:Y:S05]  /*e8e0*/  BSYNC B1 ;  /* 0x0000000000017941 */ /* 0x000fea0003800000 */
.L_x_446:
        /* <DEDUP_REMOVED lines=12> */
.L_x_449:
[----:B------:R-:W-:Y:S05]  /*e9b0*/  BSYNC B1 ;  /* 0x0000000000017941 */ /* 0x000fea0003800000 */
.L_x_448:
        /* <DEDUP_REMOVED lines=9> */
.L_x_451:
[----:B------:R-:W-:Y:S05]  /*ea50*/  BSYNC B1 ;  /* 0x0000000000017941 */ /* 0x000fea0003800000 */
.L_x_450:
        /* <DEDUP_REMOVED lines=9> */
.L_x_453:
[----:B------:R-:W-:Y:S05]  /*eaf0*/  BSYNC B1 ;  /* 0x0000000000017941 */ /* 0x000fea0003800000 */
.L_x_452:
        /* <DEDUP_REMOVED lines=12> */
.L_x_455:
[----:B------:R-:W-:Y:S05]  /*ebc0*/  BSYNC B1 ;  /* 0x0000000000017941 */ /* 0x000fea0003800000 */
.L_x_454:
        /* <DEDUP_REMOVED lines=12> */
.L_x_457:
[----:B------:R-:W-:Y:S05]  /*ec90*/  BSYNC B1 ;  /* 0x0000000000017941 */ /* 0x000fea0003800000 */
.L_x_456:
        /* <DEDUP_REMOVED lines=9> */
.L_x_459:
[----:B------:R-:W-:Y:S05]  /*ed30*/  BSYNC B1 ;  /* 0x0000000000017941 */ /* 0x000fea0003800000 */
.L_x_458:
        /* <DEDUP_REMOVED lines=9> */
.L_x_461:
[----:B------:R-:W-:Y:S05]  /*edd0*/  BSYNC B1 ;  /* 0x0000000000017941 */ /* 0x000fea0003800000 */
.L_x_460:
        /* <DEDUP_REMOVED lines=12> */
.L_x_463:
[----:B------:R-:W-:Y:S05]  /*eea0*/  BSYNC B1 ;  /* 0x0000000000017941 */ /* 0x000fea0003800000 */
.L_x_462:
        /* <DEDUP_REMOVED lines=12> */
.L_x_465:
[----:B------:R-:W-:Y:S05]  /*ef70*/  BSYNC B1 ;  /* 0x0000000000017941 */ /* 0x000fea0003800000 */
.L_x_464:
        /* <DEDUP_REMOVED lines=9> */
.L_x_467:
[----:B------:R-:W-:Y:S05]  /*f010*/  BSYNC B1 ;  /* 0x0000000000017941 */ /* 0x000fea0003800000 */
.L_x_466:
        /* <DEDUP_REMOVED lines=9> */
.L_x_469:
[----:B------:R-:W-:Y:S05]  /*f0b0*/  BSYNC B1 ;  /* 0x0000000000017941 */ /* 0x000fea0003800000 */
.L_x_468:
        /* <DEDUP_REMOVED lines=12> */
.L_x_471:
[----:B------:R-:W-:Y:S05]  /*f180*/  BSYNC B1 ;  /* 0x0000000000017941 */ /* 0x000fea0003800000 */
.L_x_470:
        /* <DEDUP_REMOVED lines=12> */
.L_x_473:
[----:B------:R-:W-:Y:S05]  /*f250*/  BSYNC B1 ;  /* 0x0000000000017941 */ /* 0x000fea0003800000 */
.L_x_472:
        /* <DEDUP_REMOVED lines=9> */
.L_x_475:
[----:B------:R-:W-:Y:S05]  /*f2f0*/  BSYNC B1 ;  /* 0x0000000000017941 */ /* 0x000fea0003800000 */
.L_x_474:
        /* <DEDUP_REMOVED lines=9> */
.L_x_477:
[----:B------:R-:W-:Y:S05]  /*f390*/  BSYNC B1 ;  /* 0x0000000000017941 */ /* 0x000fea0003800000 */
.L_x_476:
        /* <DEDUP_REMOVED lines=12> */
.L_x_479:
[----:B------:R-:W-:Y:S05]  /*f460*/  BSYNC B1 ;  /* 0x0000000000017941 */ /* 0x000fea0003800000 */
.L_x_478:
        /* <DEDUP_REMOVED lines=12> */
.L_x_481:
[----:B------:R-:W-:Y:S05]  /*f530*/  BSYNC B1 ;  /* 0x0000000000017941 */ /* 0x000fea0003800000 */
.L_x_480:
        /* <DEDUP_REMOVED lines=9> */
.L_x_483:
[----:B------:R-:W-:Y:S05]  /*f5d0*/  BSYNC B1 ;  /* 0x0000000000017941 */ /* 0x000fea0003800000 */
.L_x_482:
        /* <DEDUP_REMOVED lines=9> */
.L_x_485:
[----:B------:R-:W-:Y:S05]  /*f670*/  BSYNC B1 ;  /* 0x0000000000017941 */ /* 0x000fea0003800000 */
.L_x_484:
        /* <DEDUP_REMOVED lines=12> */
.L_x_487:
[----:B------:R-:W-:Y:S05]  /*f740*/  BSYNC B1 ;  /* 0x0000000000017941 */ /* 0x000fea0003800000 */
.L_x_486:
        /* <DEDUP_REMOVED lines=12> */
.L_x_489:
[----:B------:R-:W-:Y:S05]  /*f810*/  BSYNC B1 ;  /* 0x0000000000017941 */ /* 0x000fea0003800000 */
.L_x_488:
        /* <DEDUP_REMOVED lines=9> */
.L_x_491:
[----:B------:R-:W-:Y:S05]  /*f8b0*/  BSYNC B1 ;  /* 0x0000000000017941 */ /* 0x000fea0003800000 */
.L_x_490:
        /* <DEDUP_REMOVED lines=9> */
.L_x_493:
[----:B------:R-:W-:Y:S05]  /*f950*/  BSYNC B1 ;  /* 0x0000000000017941 */ /* 0x000fea0003800000 */
.L_x_492:
        /* <DEDUP_REMOVED lines=12> */
.L_x_495:
[----:B------:R-:W-:Y:S05]  /*fa20*/  BSYNC B1 ;  /* 0x0000000000017941 */ /* 0x000fea0003800000 */
.L_x_494:
        /* <DEDUP_REMOVED lines=12> */
.L_x_497:
[----:B------:R-:W-:Y:S05]  /*faf0*/  BSYNC B1 ;  /* 0x0000000000017941 */ /* 0x000fea0003800000 */
.L_x_496:
        /* <DEDUP_REMOVED lines=9> */
.L_x_499:
[----:B------:R-:W-:Y:S05]  /*fb90*/  BSYNC B1 ;  /* 0x0000000000017941 */ /* 0x000fea0003800000 */
.L_x_498:
        /* <DEDUP_REMOVED lines=9> */
.L_x_501:
[----:B------:R-:W-:Y:S05]  /*fc30*/  BSYNC B1 ;  /* 0x0000000000017941 */ /* 0x000fea0003800000 */
.L_x_500:
        /* <DEDUP_REMOVED lines=12> */
.L_x_503:
[----:B------:R-:W-:Y:S05]  /*fd00*/  BSYNC B1 ;  /* 0x0000000000017941 */ /* 0x000fea0003800000 */
.L_x_502:
        /* <DEDUP_REMOVED lines=12> */
.L_x_505:
[----:B------:R-:W-:Y:S05]  /*fdd0*/  BSYNC B1 ;  /* 0x0000000000017941 */ /* 0x000fea0003800000 */
.L_x_504:
        /* <DEDUP_REMOVED lines=9> */
.L_x_507:
[----:B------:R-:W-:Y:S05]  /*fe70*/  BSYNC B1 ;  /* 0x0000000000017941 */ /* 0x000fea0003800000 */
.L_x_506:
        /* <DEDUP_REMOVED lines=9> */
.L_x_509:
[----:B------:R-:W-:Y:S05]  /*ff10*/  BSYNC B1 ;  /* 0x0000000000017941 */ /* 0x000fea0003800000 */
.L_x_508:
        /* <DEDUP_REMOVED lines=12> */
.L_x_511:
[----:B------:R-:W-:Y:S05]  /*ffe0*/  BSYNC B1 ;  /* 0x0000000000017941 */ /* 0x000fea0003800000 */
.L_x_510:
        /* <DEDUP_REMOVED lines=12> */
.L_x_513:
[----:B------:R-:W-:Y:S05]  /*100b0*/  BSYNC B1 ;  /* 0x0000000000017941 */ /* 0x000fea0003800000 */
.L_x_512:
        /* <DEDUP_REMOVED lines=9> */
.L_x_515:
[----:B------:R-:W-:Y:S05]  /*10150*/  BSYNC B1 ;  /* 0x0000000000017941 */ /* 0x000fea0003800000 */
.L_x_514:
        /* <DEDUP_REMOVED lines=9> */
.L_x_517:
[----:B------:R-:W-:Y:S05]  /*101f0*/  BSYNC B1 ;  /* 0x0000000000017941 */ /* 0x000fea0003800000 */
.L_x_516:
        /* <DEDUP_REMOVED lines=12> */
.L_x_519:
[----:B------:R-:W-:Y:S05]  /*102c0*/  BSYNC B1 ;  /* 0x0000000000017941 */ /* 0x000fea0003800000 */
.L_x_518:
        /* <DEDUP_REMOVED lines=12> */
.L_x_521:
[----:B------:R-:W-:Y:S05]  /*10390*/  BSYNC B1 ;  /* 0x0000000000017941 */ /* 0x000fea0003800000 */
.L_x_520:
        /* <DEDUP_REMOVED lines=9> */
.L_x_523:
[----:B------:R-:W-:Y:S05]  /*10430*/  BSYNC B1 ;  /* 0x0000000000017941 */ /* 0x000fea0003800000 */
.L_x_522:
        /* <DEDUP_REMOVED lines=9> */
.L_x_525:
[----:B------:R-:W-:Y:S05]  /*104d0*/  BSYNC B1 ;  /* 0x0000000000017941 */ /* 0x000fea0003800000 */
.L_x_524:
        /* <DEDUP_REMOVED lines=12> */
.L_x_527:
[----:B------:R-:W-:Y:S05]  /*105a0*/  BSYNC B1 ;  /* 0x0000000000017941 */ /* 0x000fea0003800000 */
.L_x_526:
        /* <DEDUP_REMOVED lines=12> */
.L_x_529:
[----:B------:R-:W-:Y:S05]  /*10670*/  BSYNC B1 ;  /* 0x0000000000017941 */ /* 0x000fea0003800000 */
.L_x_528:
        /* <DEDUP_REMOVED lines=9> */
.L_x_531:
[----:B------:R-:W-:Y:S05]  /*10710*/  BSYNC B1 ;  /* 0x0000000000017941 */ /* 0x000fea0003800000 */
.L_x_530:
        /* <DEDUP_REMOVED lines=9> */
.L_x_533:
[----:B------:R-:W-:Y:S05]  /*107b0*/  BSYNC B1 ;  /* 0x0000000000017941 */ /* 0x000fea0003800000 */
.L_x_532:
[----:B-----5:R-:W-:Y:S01]  /*107c0*/  IMAD.U32 R5, R3, 0x10000, RZ ;  /* 0x0001000003057824 */ /* 0x020fe200078e00ff */
[----:B------:R-:W-:Y:S01]  /*107d0*/  ISETP.GT.AND P1, PT, R0, 0xf9, P1 ;  /* 0x000000f90000780c */ /* 0x000fe20000f24270 */
[----:B0-----:R-:W-:Y:S01]  /*107e0*/  @P2 IMAD.MOV.U32 R4, RZ, RZ, R158 ;  /* 0x000000ffff042224 */ /* 0x001fe200078e009e */
[----:B------:R-:W-:Y:S01]  /*107f0*/  BSSY B1, `(.L_x_534) ;  /* 0x0000009000017945 */ /* 0x000fe20003800000 */
[----:B------:R-:W-:-:S04]  /*10800*/  FMUL R5, R5, R16 ;  /* 0x0000001005057220 */ /* 0x000fc80000400000 */
[----:B------:R-:W-:-:S05]  /*10810*/  FFMA R5, R150, R2, R5 ;  /* 0x0000000296057223 */ /* 0x000fca0000000005 */
[----:B------:R-:W-:-:S04]  /*10820*/  F2FP.BF16.F32.PACK_AB R5, RZ, R5 ;  /* 0x00000005ff05723e */ /* 0x000fc800000010ff */
[----:B-1--4-:R-:W-:Y:S01]  /*10830*/  PRMT R6, R5, 0x7610, R6 ;  /* 0x0000761005067816 */ /* 0x012fe20000000006 */
[----:B------:R-:W-:-:S05]  /*10840*/  @P2 IMAD.MOV.U32 R5, RZ, RZ, R159 ;  /* 0x000000ffff052224 */ /* 0x000fca00078e009f */
[----:B------:R0:W-:Y:S01]  /*10850*/  @P2 STG.E.U16 desc[UR40][R4.64+0x1f0], R6 ;  /* 0x0001f00604002986 */ /* 0x0001e2000c101528 */
[----:B------:R-:W-:Y:S05]  /*10860*/  @!P1 BRA `(.L_x_535) ;  /* 0x0000000000049947 */ /* 0x000fea0003800000 */
[----:B------:R1:W5:Y:S02]  /*10870*/  LDG.E.LTC128B.U16 R3, desc[UR40][R12.64+0x1f2] ;  /* 0x0001f2280c037981 */ /* 0x000364000c1e1520 */
.L_x_535:
[----:B------:R-:W-:Y:S05]  /*10880*/  BSYNC B1 ;  /* 0x0000000000017941 */ /* 0x000fea0003800000 */
.L_x_534:
[----:B------:R-:W-:Y:S05]  /*10890*/  @!P1 BRA `(.L_x_536) ;  /* 0x0000004c00b09947 */ /* 0x000fea0003800000 */
[----:B-----5:R-:W-:-:S05]  /*108a0*/  SHF.L.U32 R3, R3, 0x10, RZ ;  /* 0x0000001003037819 */ /* 0x020fca00000006ff */
[----:B------:R-:W-:-:S04]  /*108b0*/  FMUL R0, R3, R16 ;  /* 0x0000001003007220 */ /* 0x000fc80000400000 */
[----:B------:R-:W-:-:S05]  /*108c0*/  FFMA R0, R151, R2, R0 ;  /* 0x0000000297007223 */ /* 0x000fca0000000000 */
[----:B------:R-:W-:-:S05]  /*108d0*/  F2FP.BF16.F32.PACK_AB R0, RZ, R0 ;  /* 0x00000000ff00723e */ /* 0x000fca00000010ff */
[----:B------:R4:W-:Y:S01]  /*108e0*/  STG.E.U16 desc[UR40][R158.64+0x1f2], R0 ;  /* 0x0001f2009e007986 */ /* 0x0009e2000c101528 */
[----:B------:R-:W-:Y:S05]  /*108f0*/  BRA `(.L_x_536) ;  /* 0x0000004c00987947 */ /* 0x000fea0003800000 */
.L_x_29:
[----:B------:R-:W2:Y:S01]  /*10900*/  LDL.LU R3, [R1] ;  /* 0x0000000001037983 */ /* 0x000ea20000300800 */
[----:B------:R-:W-:-:S03]  /*10910*/  ULDC.64 UR4, c[0x0][0x5c0] ;  /* 0x0001700000047ab9 */ /* 0x000fc60000000a00 */
[----:B------:R-:W3:Y:S04]  /*10920*/  LDL.LU R9, [R1+0x60] ;  /* 0x0000600001097983 */ /* 0x000ee80000300800 */
[----:B------:R-:W4:Y:S04]  /*10930*/  LDL.LU R11, [R1+0x8c] ;  /* 0x00008c00010b7983 */ /* 0x000f280000300800 */
[----:B------:R-:W5:Y:S04]  /*10940*/  LDL.LU R235, [R1+0x9c] ;  /* 0x00009c0001eb7983 */ /* 0x000f680000300800 */
        /* <DEDUP_REMOVED lines=75> */
[----:B------:R-:W5:Y:S01]  /*10e00*/  LDL.LU R158, [R1+0x1cc] ;  /* 0x0001cc00019e7983 */ /* 0x000f620000300800 */
[----:B--2---:R-:W-:-:S03]  /*10e10*/  FMUL R3, R3, R2 ;  /* 0x0000000203037220 */ /* 0x004fc60000400000 */
[----:B------:R-:W2:Y:S01]  /*10e20*/  LDL.LU R157, [R1+0x1d0] ;  /* 0x0001d000019d7983 */ /* 0x000ea20000300800 */
[----:B------:R-:W-:-:S03]  /*10e30*/  LEA R4, P0, R6, UR4, 0x1 ;  /* 0x0000000406047c11 */ /* 0x000fc6000f8008ff */
[----:B------:R-:W2:Y:S04]  /*10e40*/  LDL.LU R156, [R1+0x1d4] ;  /* 0x0001d400019c7983 */ /* 0x000ea80000300800 */
[----:B------:R-:W2:Y:S04]  /*10e50*/  LDL.LU R155, [R1+0x1d8] ;  /* 0x0001d800019b7983 */ /* 0x000ea80000300800 */
[----:B------:R-:W2:Y:S04]  /*10e60*/  LDL.LU R154, [R1+0x1dc] ;  /* 0x0001dc00019a7983 */ /* 0x000ea80000300800 */
[----:B------:R-:W2:Y:S01]  /*10e70*/  LDL.LU R153, [R1+0x1e0] ;  /* 0x0001e00001997983 */ /* 0x000ea20000300800 */
[----:B------:R-:W-:-:S03]  /*10e80*/  LEA.HI.X R5, R6, UR5, R10, 0x1, P0 ;  /* 0x0000000506057c11 */ /* 0x000fc600080f0c0a */
[----:B------:R-:W2:Y:S01]  /*10e90*/  LDL.LU R152, [R1+0x1e4] ;  /* 0x0001e40001987983 */ /* 0x000ea20000300800 */
[----:B------:R-:W-:-:S03]  /*10ea0*/  F2FP.BF16.F32.PACK_AB R3, RZ, R3 ;  /* 0x00000003ff03723e */ /* 0x000fc600000010ff */
[----:B------:R-:W2:Y:S04]  /*10eb0*/  LDL.LU R23, [R1+0x1e8] ;  /* 0x0001e80001177983 */ /* 0x000ea80000300800 */
[----:B------:R-:W2:Y:S04]  /*10ec0*/  LDL.LU R22, [R1+0x1ec] ;  /* 0x0001ec0001167983 */ /* 0x000ea80000300800 */
[----:B------:R-:W2:Y:S04]  /*10ed0*/  LDL.LU R21, [R1+0x1f0] ;  /* 0x0001f00001157983 */ /* 0x000ea80000300800 */
[----:B------:R-:W2:Y:S04]  /*10ee0*/  LDL.LU R20, [R1+0x1f4] ;  /* 0x0001f40001147983 */ /* 0x000ea80000300800 */
[----:B------:R-:W2:Y:S04]  /*10ef0*/  LDL.LU R19, [R1+0x1f8] ;  /* 0x0001f80001137983 */ /* 0x000ea80000300800 */
[----:B------:R-:W2:Y:S04]  /*10f00*/  LDL.LU R18, [R1+0x1fc] ;  /* 0x0001fc0001127983 */ /* 0x000ea80000300800 */
[----:B------:R-:W3:Y:S04]  /*10f10*/  LDL.LU R7, [R1+0x8] ;  /* 0x0000080001077983 */ /* 0x000ee80000300800 */
[----:B------:R-:W4:Y:S04]  /*10f20*/  LDL.LU R6, [R1+0xc] ;  /* 0x00000c0001067983 */ /* 0x000f280000300800 */
[----:B------:R0:W-:Y:S04]  /*10f30*/  @P1 STG.E.U16 desc[UR40][R4.64], R3 ;  /* 0x0000000304001986 */ /* 0x0001e8000c101528 */
[----:B0-----:R-:W5:Y:S01]  /*10f40*/  LDL.LU R3, [R1+0x4] ;  /* 0x0000040001037983 */ /* 0x001f620000300800 */
[----:B------:R-:W-:Y:S01]  /*10f50*/  ISETP.GT.AND P0, PT, R0, 0x1, P3 ;  /* 0x000000010000780c */ /* 0x000fe20001f04270 */
[----:B------:R-:W-:Y:S01]  /*10f60*/  USHF.L.U32 UR5, UR8, 0x4, URZ ;  /* 0x0000000408057899 */ /* 0x000fe2000800063f */
[----:B------:R-:W-:Y:S01]  /*10f70*/  ISETP.GT.AND P2, PT, R17, 0x8, PT ;  /* 0x000000081100780c */ /* 0x000fe20003f44270 */
[----:B------:R-:W-:Y:S01]  /*10f80*/  USHF.L.U64.HI UR4, UR8, 0x4, UR9 ;  /* 0x0000000408047899 */ /* 0x000fe20008010209 */
[----:B---3--:R-:W-:-:S05]  /*10f90*/  FMUL R7, R7, R2 ;  /* 0x0000000207077220 */ /* 0x008fca0000400000 */
[----:B------:R-:W-:-:S04]  /*10fa0*/  F2FP.BF16.F32.PACK_AB R7, RZ, R7 ;  /* 0x00000007ff07723e */ /* 0x000fc800000010ff */
[----:B------:R-:W-:Y:S01]  /*10fb0*/  PRMT R8, R7, 0x7610, R8 ;  /* 0x0000761007087816 */ /* 0x000fe20000000008 */
[----:B-----5:R-:W-:-:S05]  /*10fc0*/  FMUL R3, R3, R2 ;  /* 0x0000000203037220 */ /* 0x020fca0000400000 */
[----:B------:R-:W-:-:S05]  /*10fd0*/  F2FP.BF16.F32.PACK_AB R3, RZ, R3 ;  /* 0x00000003ff03723e */ /* 0x000fca00000010ff */
[----:B------:R4:W-:Y:S01]  /*10fe0*/  @P0 STG.E.U16 desc[UR40][R4.64+0x2], R3 ;  /* 0x0000020304000986 */ /* 0x0009e2000c101528 */
[----:B------:R-:W-:Y:S01]  /*10ff0*/  ISETP.GT.AND P0, PT, R0, RZ, P2 ;  /* 0x000000ff0000720c */ /* 0x000fe20001704270 */
[----:B----4-:R-:W-:Y:S01]  /*11000*/  FMUL R3, R6, R2 ;  /* 0x0000000206037220 */ /* 0x010fe20000400000 */
[----:B------:R-:W-:-:S04]  /*11010*/  IADD3 R6, P1, R4, UR5, RZ ;  /* 0x0000000504067c10 */ /* 0x000fc8000ff3e0ff */
[----:B------:R-:W-:Y:S02]  /*11020*/  IADD3.X R7, R5, UR4, RZ, P1, !PT ;  /* 0x0000000405077c10 */ /* 0x000fe40008ffe4ff */
[----:B------:R-:W-:-:S05]  /*11030*/  F2FP.BF16.F32.PACK_AB R3, RZ, R3 ;  /* 0x00000003ff03723e */ /* 0x000fca00000010ff */
[----:B------:R0:W-:Y:S01]  /*11040*/  @P0 STG.E.U16 desc[UR40][R6.64], R8 ;  /* 0x0000000806000986 */ /* 0x0001e2000c101528 */
[----:B------:R-:W-:-:S03]  /*11050*/  ISETP.GT.AND P0, PT, R0, 0x1, P2 ;  /* 0x000000010000780c */ /* 0x000fc60001704270 */
[----:B0-----:R-:W3:Y:S10]  /*11060*/  LDL.LU R8, [R1+0x50] ;  /* 0x0000500001087983 */ /* 0x001ef40000300800 */
[----:B------:R0:W-:Y:S04]  /*11070*/  @P0 STG.E.U16 desc[UR40][R6.64+0x2], R3 ;  /* 0x0000020306000986 */ /* 0x0001e8000c101528 */
[----:B0-----:R-:W4:Y:S01]  /*11080*/  LDL.LU R3, [R1+0x10] ;  /* 0x0000100001037983 */ /* 0x001f220000300800 */
[----:B------:R-:W-:Y:S01]  /*11090*/  ISETP.GT.AND P0, PT, R0, 0x8, P3 ;  /* 0x000000080000780c */ /* 0x000fe20001f04270 */
[----:B----4-:R-:W-:-:S05]  /*110a0*/  FMUL R3, R3, R2 ;  /* 0x0000000203037220 */ /* 0x010fca0000400000 */
[----:B------:R-:W-:-:S07]  /*110b0*/  F2FP.BF16.F32.PACK_AB R3, RZ, R3 ;  /* 0x00000003ff03723e */ /* 0x000fce00000010ff */
        /* <DEDUP_REMOVED lines=73> */
[----:B---3--:R-:W-:-:S05]  /*11550*/  FMUL R8, R8, R2 ;  /* 0x0000000208087220 */ /* 0x008fca0000400000 */
[----:B------:R-:W-:Y:S01]  /*11560*/  F2FP.BF16.F32.PACK_AB R8, RZ, R8 ;  /* 0x00000008ff08723e */ /* 0x000fe200000010ff */
[----:B----4-:R-:W-:-:S05]  /*11570*/  FMUL R3, R3, R2 ;  /* 0x0000000203037220 */ /* 0x010fca0000400000 */
[----:B------:R-:W-:-:S05]  /*11580*/  F2FP.BF16.F32.PACK_AB R3, RZ, R3 ;  /* 0x00000003ff03723e */ /* 0x000fca00000010ff */
[----:B------:R0:W-:Y:S01]  /*11590*/  @P0 STG.E.U16 desc[UR40][R6.64+0x42], R3 ;  /* 0x0000420306000986 */ /* 0x0001e2000c101528 */
[----:B------:R-:W-:-:S03]  /*115a0*/  ISETP.GT.AND P0, PT, R0, 0x28, P3 ;  /* 0x000000280000780c */ /* 0x000fc60001f04270 */
[----:B0-----:R-:W3:Y:S01]  /*115b0*/  LDL.LU R3, [R1+0x54] ;  /* 0x0000540001037983 */ /* 0x001ee20000300800 */
[----:B------:R-:W-:-:S09]  /*115c0*/  ISETP.GT.AND P1, PT, R0, 0x29, P3 ;  /* 0x000000290000780c */ /* 0x000fd20001f24270 */
[----:B------:R0:W-:Y:S04]  /*115d0*/  @P0 STG.E.U16 desc[UR40][R4.64+0x50], R8 ;  /* 0x0000500804000986 */ /* 0x0001e8000c101528 */
[----:B0-----:R-:W4:Y:S01]  /*115e0*/  LDL.LU R8, [R1+0x58] ;  /* 0x0000580001087983 */ /* 0x001f220000300800 */
[----:B---3--:R-:W-:-:S05]  /*115f0*/  FMUL R3, R3, R2 ;  /* 0x0000000203037220 */ /* 0x008fca0000400000 */
[----:B------:R-:W-:-:S05]  /*11600*/  F2FP.BF16.F32.PACK_AB R3, RZ, R3 ;  /* 0x00000003ff03723e */ /* 0x000fca00000010ff */
[----:B------:R0:W-:Y:S01]  /*11610*/  @P1 STG.E.U16 desc[UR40][R4.64+0x52], R3 ;  /* 0x0000520304001986 */ /* 0x0001e2000c101528 */
[----:B----4-:R-:W-:-:S05]  /*11620*/  FMUL R8, R8, R2 ;  /* 0x0000000208087220 */ /* 0x010fca0000400000 */
[----:B------:R-:W-:Y:S01]  /*11630*/  F2FP.BF16.F32.PACK_AB R8, RZ, R8 ;  /* 0x00000008ff08723e */ /* 0x000fe200000010ff */
[----:B0-----:R-:W3:Y:S03]  /*11640*/  LDL.LU R3, [R1+0x5c] ;  /* 0x00005c0001037983 */ /* 0x001ee60000300800 */
[----:B------:R-:W-:Y:S02]  /*11650*/  PRMT R10, R8, 0x7610, R10 ;  /* 0x00007610080a7816 */ /* 0x000fe4000000000a */
[----:B------:R-:W4:Y:S01]  /*11660*/  LDL.LU R8, [R1+0x64] ;  /* 0x0000640001087983 */ /* 0x000f220000300800 */
[C---:B------:R-:W-:Y:S02]  /*11670*/  ISETP.GT.AND P1, PT, R0.reuse, 0x28, P2 ;  /* 0x000000280000780c */ /* 0x040fe40001724270 */
[C---:B------:R-:W-:Y:S02]  /*11680*/  ISETP.GT.AND P4, PT, R0.reuse, 0x29, P2 ;  /* 0x000000290000780c */ /* 0x040fe40001784270 */
[C---:B------:R-:W-:Y:S01]  /*11690*/  ISETP.GT.AND P5, PT, R0.reuse, 0x30, P3 ;  /* 0x000000300000780c */ /* 0x040fe20001fa4270 */
[----:B------:R-:W-:Y:S01]  /*116a0*/  FMUL R9, R9, R2 ;  /* 0x0000000209097220 */ /* 0x000fe20000400000 */
[----:B------:R-:W-:-:S04]  /*116b0*/  ISETP.GT.AND P0, PT, R0, 0x31, P3 ;  /* 0x000000310000780c */ /* 0x000fc80001f04270 */
[----:B------:R-:W-:-:S03]  /*116c0*/  F2FP.BF16.F32.PACK_AB R9, RZ, R9 ;  /* 0x00000009ff09723e */ /* 0x000fc600000010ff */
[----:B------:R0:W-:Y:S04]  /*116d0*/  @P1 STG.E.U16 desc[UR40][R6.64+0x50], R10 ;  /* 0x0000500a06001986 */ /* 0x0001e8000c101528 */
[----:B0-----:R-:W5:Y:S01]  /*116e0*/  LDL.LU R10, [R1+0x74] ;  /* 0x00007400010a7983 */ /* 0x001f620000300800 */
[----:B---3--:R-:W-:-:S05]  /*116f0*/  FMUL R3, R3, R2 ;  /* 0x0000000203037220 */ /* 0x008fca0000400000 */
[----:B------:R-:W-:Y:S01]  /*11700*/  F2FP.BF16.F32.PACK_AB R3, RZ, R3 ;  /* 0x00000003ff03723e */ /* 0x000fe200000010ff */
[----:B----4-:R-:W-:-:S04]  /*11710*/  FMUL R8, R8, R2 ;  /* 0x0000000208087220 */ /* 0x010fc80000400000 */
[----:B------:R0:W-:Y:S04]  /*11720*/  @P4 STG.E.U16 desc[UR40][R6.64+0x52], R3 ;  /* 0x0000520306004986 */ /* 0x0001e8000c101528 */
[----:B------:R1:W-:Y:S01]  /*11730*/  @P5 STG.E.U16 desc[UR40][R4.64+0x60], R9 ;  /* 0x0000600904005986 */ /* 0x0003e2000c101528 */
[----:B0-----:R-:W-:-:S03]  /*11740*/  F2FP.BF16.F32.PACK_AB R3, RZ, R8 ;  /* 0x00000008ff03723e */ /* 0x001fc600000010ff */
[----:B------:R-:W3:Y:S01]  /*11750*/  LDL.LU R8, [R1+0x68] ;  /* 0x0000680001087983 */ /* 0x000ee20000300800 */
[----:B-1----:R-:W-:-:S03]  /*11760*/  PRMT R9, R3, 0x7610, R9 ;  /* 0x0000761003097816 */ /* 0x002fc60000000009 */
[----:B------:R-:W4:Y:S04]  /*11770*/  LDL.LU R3, [R1+0x6c] ;  /* 0x00006c0001037983 */ /* 0x000f280000300800 */
[----:B------:R0:W-:Y:S04]  /*11780*/  @P0 STG.E.U16 desc[UR40][R4.64+0x62], R9 ;  /* 0x0000620904000986 */ /* 0x0001e8000c101528 */
[----:B0-----:R-:W2:Y:S01]  /*11790*/  LDL.LU R9, [R1+0x70] ;  /* 0x0000700001097983 */ /* 0x001ea20000300800 */
[----:B------:R-:W-:Y:S01]  /*117a0*/  ISETP.GT.AND P1, PT, R0, 0x30, P2 ;  /* 0x000000300000780c */ /* 0x000fe20001724270 */
[----:B---3--:R-:W-:-:S05]  /*117b0*/  FMUL R8, R8, R2 ;  /* 0x0000000208087220 */ /* 0x008fca0000400000 */
[----:B------:R-:W-:-:S07]  /*117c0*/  F2FP.BF16.F32.PACK_AB R8, RZ, R8 ;  /* 0x00000008ff08723e */ /* 0x000fce00000010ff */
[----:B------:R0:W-:Y:S01]  /*117d0*/  @P1 STG.E.U16 desc[UR40][R6.64+0x60], R8 ;  /* 0x0000600806001986 */ /* 0x0001e2000c101528 */
[----:B--2---:R-:W-:-:S05]  /*117e0*/  FMUL R9, R9, R2 ;  /* 0x0000000209097220 */ /* 0x004fca0000400000 */
[----:B0-----:R-:W-:-:S04]  /*117f0*/  F2FP.BF16.F32.PACK_AB R8, RZ, R9 ;  /* 0x00000009ff08723e */ /* 0x001fc800000010ff */
[----:B------:R-:W-:Y:S02]  /*11800*/  PRMT R9, R8, 0x7610, R9 ;  /* 0x0000761008097816 */ /* 0x000fe40000000009 */
[----:B------:R-:W2:Y:S01]  /*11810*/  LDL.LU R8, [R1+0x78] ;  /* 0x0000780001087983 */ /* 0x000ea20000300800 */
[----:B------:R-:W-:Y:S01]  /*11820*/  ISETP.GT.AND P4, PT, R0, 0x31, P2 ;  /* 0x000000310000780c */ /* 0x000fe20001784270 */
[-C--:B----4-:R-:W-:Y:S01]  /*11830*/  FMUL R3, R3, R2.reuse ;  /* 0x0000000203037220 */ /* 0x090fe20000400000 */
[----:B-----5:R-:W-:Y:S01]  /*11840*/  FMUL R10, R10, R2 ;  /* 0x000000020a0a7220 */ /* 0x020fe20000400000 */
[----:B------:R-:W-:-:S03]  /*11850*/  ISETP.GT.AND P5, PT, R0, 0x38, P3 ;  /* 0x000000380000780c */ /* 0x000fc60001fa4270 */
[----:B------:R-:W-:Y:S02]  /*11860*/  F2FP.BF16.F32.PACK_AB R3, RZ, R3 ;  /* 0x00000003ff03723e */ /* 0x000fe400000010ff */
[----:B------:R-:W-:-:S05]  /*11870*/  ISETP.GT.AND P6, PT, R0, 0x39, P3 ;  /* 0x000000390000780c */ /* 0x000fca0001fc4270 */
[----:B------:R0:W-:Y:S04]  /*11880*/  @P4 STG.E.U16 desc[UR40][R6.64+0x62], R3 ;  /* 0x0000620306004986 */ /* 0x0001e8000c101528 */
[----:B------:R1:W-:Y:S01]  /*11890*/  @P5 STG.E.U16 desc[UR40][R4.64+0x70], R9 ;  /* 0x0000700904005986 */ /* 0x0003e2000c101528 */
[----:B0-----:R-:W-:-:S04]  /*118a0*/  F2FP.BF16.F32.PACK_AB R3, RZ, R10 ;  /* 0x0000000aff03723e */ /* 0x001fc800000010ff */
[----:B------:R-:W-:Y:S01]  /*118b0*/  PRMT R10, R3, 0x7610, R10 ;  /* 0x00007610030a7816 */ /* 0x000fe2000000000a */
[----:B-1----:R-:W3:Y:S04]  /*118c0*/  LDL.LU R9, [R1+0x7c] ;  /* 0x00007c0001097983 */ /* 0x002ee80000300800 */
[----:B------:R0:W-:Y:S01]  /*118d0*/  @P6 STG.E.U16 desc[UR40][R4.64+0x72], R10 ;  /* 0x0000720a04006986 */ /* 0x0001e2000c101528 */
[----:B--2---:R-:W-:-:S05]  /*118e0*/  FMUL R8, R8, R2 ;  /* 0x0000000208087220 */ /* 0x004fca0000400000 */
[----:B------:R-:W-:Y:S02]  /*118f0*/  F2FP.BF16.F32.PACK_AB R3, RZ, R8 ;  /* 0x00000008ff03723e */ /* 0x000fe400000010ff */
[----:B------:R-:W2:Y:S02]  /*11900*/  LDL.LU R8, [R1+0x80] ;  /* 0x0000800001087983 */ /* 0x000ea40000300800 */
[----:B0-----:R-:W-:Y:S02]  /*11910*/  PRMT R10, R3, 0x7610, R10 ;  /* 0x00007610030a7816 */ /* 0x001fe4000000000a */
[----:B------:R-:W4:Y:S01]  /*11920*/  LDL.LU R3, [R1+0x84] ;  /* 0x0000840001037983 */ /* 0x000f220000300800 */
[----:B------:R-:W-:-:S13]  /*11930*/  ISETP.GT.AND P0, PT, R0, 0x38, P2 ;  /* 0x000000380000780c */ /* 0x000fda0001704270 */
[----:B------:R0:W-:Y:S01]  /*11940*/  @P0 STG.E.U16 desc[UR40][R6.64+0x70], R10 ;  /* 0x0000700a06000986 */ /* 0x0001e2000c101528 */
[-C--:B--2---:R-:W-:Y:S01]  /*11950*/  FMUL R8, R8, R2.reuse ;  /* 0x0000000208087220 */ /* 0x084fe20000400000 */
[----:B----4-:R-:W-:-:S04]  /*11960*/  FMUL R3, R3, R2 ;  /* 0x0000000203037220 */ /* 0x010fc80000400000 */
[----:B0-----:R-:W-:Y:S02]  /*11970*/  F2FP.BF16.F32.PACK_AB R10, RZ, R8 ;  /* 0x00000008ff0a723e */ /* 0x001fe400000010ff */
[----:B------:R-:W-:Y:S02]  /*11980*/  F2FP.BF16.F32.PACK_AB R8, RZ, R3 ;  /* 0x00000003ff08723e */ /* 0x000fe400000010ff */
[----:B------:R-:W2:Y:S01]  /*11990*/  LDL.LU R3, [R1+0x88] ;  /* 0x0000880001037983 */ /* 0x000ea20000300800 */
[----:B------:R-:W-:Y:S01]  /*119a0*/  ISETP.GT.AND P1, PT, R0, 0x39, P2 ;  /* 0x000000390000780c */ /* 0x000fe20001724270 */
[----:B---3--:R-:W-:-:S05]  /*119b0*/  FMUL R9, R9, R2 ;  /* 0x0000000209097220 */ /* 0x008fca0000400000 */
[----:B------:R-:W-:-:S07]  /*119c0*/  F2FP.BF16.F32.PACK_AB R9, RZ, R9 ;  /* 0x00000009ff09723e */ /* 0x000fce00000010ff */
[----:B------:R0:W-:Y:S04]  /*119d0*/  @P1 STG.E.U16 desc[UR40][R6.64+0x72], R9 ;  /* 0x0000720906001986 */ /* 0x0001e8000c101528 */
[----:B0-----:R-:W3:Y:S01]  /*119e0*/  LDL.LU R9, [R1+0x94] ;  /* 0x0000940001097983 */ /* 0x001ee20000300800 */
[----:B--2---:R-:W-:-:S05]  /*119f0*/  FMUL R3, R3, R2 ;  /* 0x0000000203037220 */ /* 0x004fca0000400000 */
[----:B------:R-:W-:-:S04]  /*11a00*/  F2FP.BF16.F32.PACK_AB R3, RZ, R3 ;  /* 0x00000003ff03723e */ /* 0x000fc800000010ff */
[----:B------:R-:W-:Y:S02]  /*11a10*/  PRMT R12, R3, 0x7610, R12 ;  /* 0x00007610030c7816 */ /* 0x000fe4000000000c */
[----:B------:R-:W2:Y:S01]  /*11a20*/  LDL.LU R3, [R1+0x90] ;  /* 0x0000900001037983 */ /* 0x000ea20000300800 */
[----:B------:R-:W-:-:S13]  /*11a30*/  ISETP.GT.AND P4, PT, R0, 0x40, P3 ;  /* 0x000000400000780c */ /* 0x000fda0001f84270 */
[----:B------:R0:W-:Y:S01]  /*11a40*/  @P4 STG.E.U16 desc[UR40][R4.64+0x80], R10 ;  /* 0x0000800a04004986 */ /* 0x0001e2000c101528 */
[----:B--2---:R-:W-:-:S05]  /*11a50*/  FMUL R3, R3, R2 ;  /* 0x0000000203037220 */ /* 0x004fca0000400000 */
[----:B0-----:R-:W-:Y:S02]  /*11a60*/  F2FP.BF16.F32.PACK_AB R10, RZ, R3 ;  /* 0x00000003ff0a723e */ /* 0x001fe400000010ff */
[----:B------:R-:W2:Y:S01]  /*11a70*/  LDL.LU R3, [R1+0x98] ;  /* 0x0000980001037983 */ /* 0x000ea20000300800 */
[C---:B------:R-:W-:Y:S02]  /*11a80*/  ISETP.GT.AND P5, PT, R0.reuse, 0x41, P3 ;  /* 0x000000410000780c */ /* 0x040fe40001fa4270 */
[C---:B------:R-:W-:Y:S01]  /*11a90*/  ISETP.GT.AND P0, PT, R0.reuse, 0x40, P2 ;  /* 0x000000400000780c */ /* 0x040fe20001704270 */
[-C--:B---3--:R-:W-:Y:S01]  /*11aa0*/  FMUL R9, R9, R2.reuse ;  /* 0x0000000209097220 */ /* 0x088fe20000400000 */
[C---:B------:R-:W-:Y:S01]  /*11ab0*/  ISETP.GT.AND P1, PT, R0.reuse, 0x41, P2 ;  /* 0x000000410000780c */ /* 0x040fe20001724270 */
[----:B------:R-:W-:Y:S01]  /*11ac0*/  FMUL R11, R11, R2 ;  /* 0x000000020b0b7220 */ /* 0x000fe20000400000 */
[----:B------:R-:W-:Y:S02]  /*11ad0*/  ISETP.GT.AND P4, PT, R0, 0x48, P3 ;  /* 0x000000480000780c */ /* 0x000fe40001f84270 */
[----:B------:R-:W-:-:S05]  /*11ae0*/  F2FP.BF16.F32.PACK_AB R9, RZ, R9 ;  /* 0x00000009ff09723e */ /* 0x000fca00000010ff */
[----:B------:R0:W-:Y:S01]  /*11af0*/  @P5 STG.E.U16 desc[UR40][R4.64+0x82], R8 ;  /* 0x0000820804005986 */ /* 0x0001e2000c101528 */
[----:B------:R-:W-:-:S03]  /*11b00*/  ISETP.GT.AND P5, PT, R0, 0x49, P3 ;  /* 0x000000490000780c */ /* 0x000fc60001fa4270 */
[----:B------:R1:W-:Y:S01]  /*11b10*/  @P0 STG.E.U16 desc[UR40][R6.64+0x80], R12 ;  /* 0x0000800c06000986 */ /* 0x0003e2000c101528 */
[----:B------:R-:W-:Y:S02]  /*11b20*/  ISETP.GT.AND P0, PT, R0, 0x48, P2 ;  /* 0x000000480000780c */ /* 0x000fe40001704270 */
[----:B------:R-:W-:Y:S02]  /*11b30*/  F2FP.BF16.F32.PACK_AB R11, RZ, R11 ;  /* 0x0000000bff0b723e */ /* 0x000fe400000010ff */
[----:B0-----:R-:W-:-:S03]  /*11b40*/  PRMT R8, R10, 0x7610, R8 ;  /* 0x000076100a087816 */ /* 0x001fc60000000008 */
[----:B------:R-:W-:Y:S01]  /*11b50*/  @P1 STG.E.U16 desc[UR40][R6.64+0x82], R11 ;  /* 0x0000820b06001986 */ /* 0x000fe2000c101528 */
[----:B-1----:R-:W-:Y:S02]  /*11b60*/  PRMT R12, R9, 0x7610, R12 ;  /* 0x00007610090c7816 */ /* 0x002fe4000000000c */
[C---:B------:R-:W-:Y:S01]  /*11b70*/  ISETP.GT.AND P1, PT, R0.reuse, 0x49, P2 ;  /* 0x000000490000780c */ /* 0x040fe20001724270 */
[----:B------:R0:W-:Y:S01]  /*11b80*/  @P4 STG.E.U16 desc[UR40][R4.64+0x90], R8 ;  /* 0x0000900804004986 */ /* 0x0001e2000c101528 */
[----:B------:R-:W-:-:S03]  /*11b90*/  ISETP.GT.AND P4, PT, R0, 0x50, P3 ;  /* 0x000000500000780c */ /* 0x000fc60001f84270 */
[----:B------:R1:W-:Y:S01]  /*11ba0*/  @P5 STG.E.U16 desc[UR40][R4.64+0x92], R12 ;  /* 0x0000920c04005986 */ /* 0x0003e2000c101528 */
[----:B0-----:R-:W-:Y:S01]  /*11bb0*/  FMUL R8, R233, R2 ;  /* 0x00000002e9087220 */ /* 0x001fe20000400000 */
[----:B------:R-:W-:-:S04]  /*11bc0*/  ISETP.GT.AND P5, PT, R0, 0x51, P3 ;  /* 0x000000510000780c */ /* 0x000fc80001fa4270 */
[----:B------:R-:W-:-:S04]  /*11bd0*/  F2FP.BF16.F32.PACK_AB R8, RZ, R8 ;  /* 0x00000008ff08723e */ /* 0x000fc800000010ff */
[----:B-1----:R-:W-:Y:S02]  /*11be0*/  PRMT R12, R8, 0x7610, R12 ;  /* 0x00007610080c7816 */ /* 0x002fe4000000000c */
[----:B------:R-:W-:Y:S01]  /*11bf0*/  ISETP.GT.AND P6, PT, R0, 0x71, P3 ;  /* 0x000000710000780c */ /* 0x000fe20001fc4270 */
[----:B--2---:R-:W-:-:S05]  /*11c00*/  FMUL R3, R3, R2 ;  /* 0x0000000203037220 */ /* 0x004fca0000400000 */
[----:B------:R-:W-:Y:S01]  /*11c10*/  F2FP.BF16.F32.PACK_AB R10, RZ, R3 ;  /* 0x00000003ff0a723e */ /* 0x000fe200000010ff */
[----:B------:R-:W-:-:S05]  /*11c20*/  FMUL R3, R235, R2 ;  /* 0x00000002eb037220 */ /* 0x000fca0000400000 */
[----:B------:R-:W-:Y:S01]  /*11c30*/  F2FP.BF16.F32.PACK_AB R9, RZ, R3 ;  /* 0x00000003ff09723e */ /* 0x000fe200000010ff */
[-C--:B------:R-:W-:Y:S01]  /*11c40*/  FMUL R3, R234, R2.reuse ;  /* 0x00000002ea037220 */ /* 0x080fe20000400000 */
[----:B------:R0:W-:Y:S04]  /*11c50*/  @P0 STG.E.U16 desc[UR40][R6.64+0x90], R10 ;  /* 0x0000900a06000986 */ /* 0x0001e8000c101528 */
[----:B------:R-:W-:Y:S02]  /*11c60*/  F2FP.BF16.F32.PACK_AB R3, RZ, R3 ;  /* 0x00000003ff03723e */ /* 0x000fe400000010ff */
[----:B------:R-:W-:Y:S01]  /*11c70*/  PRMT R11, R9, 0x7610, R11 ;  /* 0x00007610090b7816 */ /* 0x000fe2000000000b */
[-C--:B------:R-:W-:Y:S01]  /*11c80*/  FMUL R9, R232, R2.reuse ;  /* 0x00000002e8097220 */ /* 0x080fe20000400000 */
[----:B0-----:R-:W-:Y:S01]  /*11c90*/  PRMT R10, R3, 0x7610, R10 ;  /* 0x00007610030a7816 */ /* 0x001fe2000000000a */
[----:B------:R-:W-:-:S02]  /*11ca0*/  FMUL R3, R231, R2 ;  /* 0x00000002e7037220 */ /* 0x000fc40000400000 */
[----:B------:R0:W-:Y:S01]  /*11cb0*/  @P1 STG.E.U16 desc[UR40][R6.64+0x92], R11 ;  /* 0x0000920b06001986 */ /* 0x0001e2000c101528 */
[----:B------:R-:W-:Y:S02]  /*11cc0*/  ISETP.GT.AND P1, PT, R0, 0x50, P2 ;  /* 0x000000500000780c */ /* 0x000fe40001724270 */
[----:B------:R-:W-:Y:S02]  /*11cd0*/  F2FP.BF16.F32.PACK_AB R9, RZ, R9 ;  /* 0x00000009ff09723e */ /* 0x000fe400000010ff */
[----:B------:R-:W-:Y:S01]  /*11ce0*/  F2FP.BF16.F32.PACK_AB R8, RZ, R3 ;  /* 0x00000003ff08723e */ /* 0x000fe200000010ff */
[----:B------:R-:W-:Y:S01]  /*11cf0*/  FMUL R3, R230, R2 ;  /* 0x00000002e6037220 */ /* 0x000fe20000400000 */
[C---:B------:R-:W-:Y:S01]  /*11d00*/  ISETP.GT.AND P0, PT, R0.reuse, 0x51, P2 ;  /* 0x000000510000780c */ /* 0x040fe20001704270 */
[----:B------:R1:W-:Y:S01]  /*11d10*/  @P4 STG.E.U16 desc[UR40][R4.64+0xa0], R10 ;  /* 0x0000a00a04004986 */ /* 0x0003e2000c101528 */
[----:B------:R-:W-:Y:S02]  /*11d20*/  ISETP.GT.AND P4, PT, R0, 0x58, P3 ;  /* 0x000000580000780c */ /* 0x000fe40001f84270 */
[----:B0-----:R-:W-:-:S02]  /*11d30*/  PRMT R11, R9, 0x7610, R11 ;  /* 0x00007610090b7816 */ /* 0x001fc4000000000b */
[----:B------:R-:W-:Y:S01]  /*11d40*/  F2FP.BF16.F32.PACK_AB R9, RZ, R3 ;  /* 0x00000003ff09723e */ /* 0x000fe200000010ff */
[-C--:B------:R-:W-:Y:S01]  /*11d50*/  FMUL R3, R228, R2.reuse ;  /* 0x00000002e4037220 */ /* 0x080fe20000400000 */
[----:B------:R-:W-:Y:S01]  /*11d60*/  PRMT R13, R8, 0x7610, R13 ;  /* 0x00007610080d7816 */ /* 0x000fe2000000000d */
[----:B------:R-:W-:Y:S01]  /*11d70*/  FMUL R8, R229, R2 ;  /* 0x00000002e5087220 */ /* 0x000fe20000400000 */
[----:B------:R-:W-:Y:S01]  /*11d80*/  @P5 STG.E.U16 desc[UR40][R4.64+0xa2], R12 ;  /* 0x0000a20c04005986 */ /* 0x000fe2000c101528 */
[----:B------:R-:W-:Y:S02]  /*11d90*/  ISETP.GT.AND P5, PT, R0, 0x59, P3 ;  /* 0x000000590000780c */ /* 0x000fe40001fa4270 */
[----:B------:R-:W-:Y:S01]  /*11da0*/  F2FP.BF16.F32.PACK_AB R3, RZ, R3 ;  /* 0x00000003ff03723e */ /* 0x000fe200000010ff */
[----:B------:R0:W-:Y:S01]  /*11db0*/  @P1 STG.E.U16 desc[UR40][R6.64+0xa0], R11 ;  /* 0x0000a00b06001986 */ /* 0x0001e2000c101528 */
[----:B-1----:R-:W-:Y:S01]  /*11dc0*/  F2FP.BF16.F32.PACK_AB R10, RZ, R8 ;  /* 0x00000008ff0a723e */ /* 0x002fe200000010ff */
[----:B------:R-:W-:-:S02]  /*11dd0*/  FMUL R8, R227, R2 ;  /* 0x00000002e3087220 */ /* 0x000fc40000400000 */
[----:B------:R-:W-:Y:S01]  /*11de0*/  @P0 STG.E.U16 desc[UR40][R6.64+0xa2], R13 ;  /* 0x0000a20d06000986 */ /* 0x000fe2000c101528 */
[C---:B------:R-:W-:Y:S02]  /*11df0*/  ISETP.GT.AND P0, PT, R0.reuse, 0x58, P2 ;  /* 0x000000580000780c */ /* 0x040fe40001704270 */
[C---:B------:R-:W-:Y:S01]  /*11e00*/  ISETP.GT.AND P1, PT, R0.reuse, 0x59, P2 ;  /* 0x000000590000780c */ /* 0x040fe20001724270 */
[----:B------:R1:W-:Y:S01]  /*11e10*/  @P4 STG.E.U16 desc[UR40][R4.64+0xb0], R9 ;  /* 0x0000b00904004986 */ /* 0x0003e2000c101528 */
[----:B------:R-:W-:Y:S02]  /*11e20*/  ISETP.GT.AND P4, PT, R0, 0x60, P3 ;  /* 0x000000600000780c */ /* 0x000fe40001f84270 */
[----:B0-----:R-:W-:Y:S01]  /*11e30*/  PRMT R11, R3, 0x7610, R11 ;  /* 0x00007610030b7816 */ /* 0x001fe2000000000b */
[----:B------:R-:W-:Y:S01]  /*11e40*/  FMUL R3, R226, R2 ;  /* 0x00000002e2037220 */ /* 0x000fe20000400000 */
[----:B------:R-:W-:Y:S01]  /*11e50*/  F2FP.BF16.F32.PACK_AB R8, RZ, R8 ;  /* 0x00000008ff08723e */ /* 0x000fe200000010ff */
[----:B------:R0:W-:Y:S03]  /*11e60*/  @P5 STG.E.U16 desc[UR40][R4.64+0xb2], R10 ;  /* 0x0000b20a04005986 */ /* 0x0001e6000c101528 */
[----:B-1----:R-:W-:Y:S01]  /*11e70*/  F2FP.BF16.F32.PACK_AB R9, RZ, R3 ;  /* 0x00000003ff09723e */ /* 0x002fe200000010ff */
[-C--:B------:R-:W-:Y:S01]  /*11e80*/  FMUL R3, R225, R2.reuse ;  /* 0x00000002e1037220 */ /* 0x080fe20000400000 */
[----:B------:R-:W-:Y:S01]  /*11e90*/  PRMT R12, R8, 0x7610, R12 ;  /* 0x00007610080c7816 */ /* 0x000fe2000000000c */
[----:B------:R-:W-:Y:S01]  /*11ea0*/  FMUL R8, R224, R2 ;  /* 0x00000002e0087220 */ /* 0x000fe20000400000 */
[----:B------:R1:W-:Y:S01]  /*11eb0*/  @P0 STG.E.U16 desc[UR40][R6.64+0xb0], R11 ;  /* 0x0000b00b06000986 */ /* 0x0003e2000c101528 */
[----:B0-----:R-:W-:-:S02]  /*11ec0*/  PRMT R10, R9, 0x7610, R10 ;  /* 0x00007610090a7816 */ /* 0x001fc4000000000a */
[----:B------:R-:W-:Y:S01]  /*11ed0*/  F2FP.BF16.F32.PACK_AB R3, RZ, R3 ;  /* 0x00000003ff03723e */ /* 0x000fe200000010ff */
[----:B------:R0:W-:Y:S01]  /*11ee0*/  @P1 STG.E.U16 desc[UR40][R6.64+0xb2], R12 ;  /* 0x0000b20c06001986 */ /* 0x0001e2000c101528 */
[C---:B------:R-:W-:Y:S01]  /*11ef0*/  ISETP.GT.AND P5, PT, R0.reuse, 0x61, P3 ;  /* 0x000000610000780c */ /* 0x040fe20001fa4270 */
[-C--:B------:R-:W-:Y:S01]  /*11f00*/  FMUL R9, R223, R2.reuse ;  /* 0x00000002df097220 */ /* 0x080fe20000400000 */
[C---:B------:R-:W-:Y:S01]  /*11f10*/  ISETP.GT.AND P1, PT, R0.reuse, 0x60, P2 ;  /* 0x000000600000780c */ /* 0x040fe20001724270 */
[----:B------:R-:W-:Y:S01]  /*11f20*/  @P4 STG.E.U16 desc[UR40][R4.64+0xc0], R10 ;  /* 0x0000c00a04004986 */ /* 0x000fe2000c101528 */
[----:B------:R-:W-:Y:S02]  /*11f30*/  ISETP.GT.AND P4, PT, R0, 0x61, P2 ;  /* 0x000000610000780c */ /* 0x000fe40001784270 */
[----:B-1----:R-:W-:Y:S01]  /*11f40*/  PRMT R11, R3, 0x7610, R11 ;  /* 0x00007610030b7816 */ /* 0x002fe2000000000b */
[----:B------:R-:W-:Y:S01]  /*11f50*/  FMUL R3, R222, R2 ;  /* 0x00000002de037220 */ /* 0x000fe20000400000 */
[----:B------:R-:W-:-:S02]  /*11f60*/  F2FP.BF16.F32.PACK_AB R8, RZ, R8 ;  /* 0x00000008ff08723e */ /* 0x000fc400000010ff */
[----:B------:R-:W-:Y:S02]  /*11f70*/  F2FP.BF16.F32.PACK_AB R9, RZ, R9 ;  /* 0x00000009ff09723e */ /* 0x000fe400000010ff */
[----:B0-----:R-:W-:Y:S02]  /*11f80*/  PRMT R12, R8, 0x7610, R12 ;  /* 0x00007610080c7816 */ /* 0x001fe4000000000c */
[----:B------:R-:W-:Y:S01]  /*11f90*/  F2FP.BF16.F32.PACK_AB R8, RZ, R3 ;  /* 0x00000003ff08723e */ /* 0x000fe200000010ff */
[-C--:B------:R-:W-:Y:S01]  /*11fa0*/  FMUL R3, R221, R2.reuse ;  /* 0x00000002dd037220 */ /* 0x080fe20000400000 */
[----:B------:R-:W-:Y:S01]  /*11fb0*/  PRMT R13, R9, 0x7610, R13 ;  /* 0x00007610090d7816 */ /* 0x000fe2000000000d */
[----:B------:R0:W-:Y:S01]  /*11fc0*/  @P5 STG.E.U16 desc[UR40][R4.64+0xc2], R11 ;  /* 0x0000c20b04005986 */ /* 0x0001e2000c101528 */
[----:B------:R-:W-:Y:S02]  /*11fd0*/  ISETP.GT.AND P0, PT, R0, 0x68, P3 ;  /* 0x000000680000780c */ /* 0x000fe40001f04270 */
[----:B------:R-:W-:Y:S01]  /*11fe0*/  F2FP.BF16.F32.PACK_AB R9, RZ, R3 ;  /* 0x00000003ff09723e */ /* 0x000fe200000010ff */
[----:B------:R1:W-:Y:S01]  /*11ff0*/  @P1 STG.E.U16 desc[UR40][R6.64+0xc0], R12 ;  /* 0x0000c00c06001986 */ /* 0x0003e2000c101528 */
[----:B------:R-:W-:-:S03]  /*12000*/  FMUL R3, R219, R2 ;  /* 0x00000002db037220 */ /* 0x000fc60000400000 */
[----:B------:R-:W-:Y:S01]  /*12010*/  @P4 STG.E.U16 desc[UR40][R6.64+0xc2], R13 ;  /* 0x0000c20d06004986 */ /* 0x000fe2000c101528 */
[----:B------:R-:W-:Y:S02]  /*12020*/  ISETP.GT.AND P4, PT, R0, 0x69, P3 ;  /* 0x000000690000780c */ /* 0x000fe40001f84270 */
[----:B------:R-:W-:Y:S01]  /*12030*/  PRMT R14, R8, 0x7610, R14 ;  /* 0x00007610080e7816 */ /* 0x000fe2000000000e */
[-C--:B------:R-:W-:Y:S01]  /*12040*/  FMUL R8, R220, R2.reuse ;  /* 0x00000002dc087220 */ /* 0x080fe20000400000 */
[----:B------:R-:W-:Y:S02]  /*12050*/  F2FP.BF16.F32.PACK_AB R3, RZ, R3 ;  /* 0x00000003ff03723e */ /* 0x000fe400000010ff */
[----:B------:R-:W-:Y:S01]  /*12060*/  ISETP.GT.AND P1, PT, R0, 0x68, P2 ;  /* 0x000000680000780c */ /* 0x000fe20001724270 */
[----:B------:R-:W-:Y:S01]  /*12070*/  @P0 STG.E.U16 desc[UR40][R4.64+0xd0], R14 ;  /* 0x0000d00e04000986 */ /* 0x000fe2000c101528 */
[----:B0-----:R-:W-:Y:S01]  /*12080*/  PRMT R11, R3, 0x7610, R11 ;  /* 0x00007610030b7816 */ /* 0x001fe2000000000b */
[----:B------:R-:W-:Y:S01]  /*12090*/  FMUL R3, R217, R2 ;  /* 0x00000002d9037220 */ /* 0x000fe20000400000 */
[----:B------:R-:W-:Y:S01]  /*120a0*/  F2FP.BF16.F32.PACK_AB R10, RZ, R8 ;  /* 0x00000008ff0a723e */ /* 0x000fe200000010ff */
[----:B------:R-:W-:Y:S01]  /*120b0*/  FMUL R8, R218, R2 ;  /* 0x00000002da087220 */ /* 0x000fe20000400000 */
[C---:B------:R-:W-:Y:S01]  /*120c0*/  ISETP.GT.AND P0, PT, R0.reuse, 0x69, P2 ;  /* 0x000000690000780c */ /* 0x040fe20001704270 */
[----:B------:R0:W-:Y:S01]  /*120d0*/  @P4 STG.E.U16 desc[UR40][R4.64+0xd2], R9 ;  /* 0x0000d20904004986 */ /* 0x0001e2000c101528 */
[----:B------:R-:W-:-:S02]  /*120e0*/  ISETP.GT.AND P5, PT, R0, 0x70, P3 ;  /* 0x000000700000780c */ /* 0x000fc40001fa4270 */
[----:B------:R-:W-:-:S04]  /*120f0*/  F2FP.BF16.F32.PACK_AB R8, RZ, R8 ;  /* 0x00000008ff08723e */ /* 0x000fc800000010ff */
[----:B-1----:R-:W-:Y:S02]  /*12100*/  PRMT R12, R8, 0x7610, R12 ;  /* 0x00007610080c7816 */ /* 0x002fe4000000000c */
[----:B0-----:R-:W-:Y:S01]  /*12110*/  F2FP.BF16.F32.PACK_AB R9, RZ, R3 ;  /* 0x00000003ff09723e */ /* 0x001fe200000010ff */
[-C--:B------:R-:W-:Y:S01]  /*12120*/  FMUL R3, R216, R2.reuse ;  /* 0x00000002d8037220 */ /* 0x080fe20000400000 */
[----:B------:R-:W-:Y:S01]  /*12130*/  FMUL R8, R215, R2 ;  /* 0x00000002d7087220 */ /* 0x000fe20000400000 */
[----:B------:R0:W-:Y:S03]  /*12140*/  @P1 STG.E.U16 desc[UR40][R6.64+0xd0], R10 ;  /* 0x0000d00a06001986 */ /* 0x0001e6000c101528 */
[----:B------:R-:W-:Y:S01]  /*12150*/  F2FP.BF16.F32.PACK_AB R3, RZ, R3 ;  /* 0x00000003ff03723e */ /* 0x000fe200000010ff */
[----:B------:R1:W-:Y:S01]  /*12160*/  @P0 STG.E.U16 desc[UR40][R6.64+0xd2], R11 ;  /* 0x0000d20b06000986 */ /* 0x0003e2000c101528 */
[----:B------:R-:W-:-:S02]  /*12170*/  ISETP.GT.AND P1, PT, R0, 0x70, P2 ;  /* 0x000000700000780c */ /* 0x000fc40001724270 */
[----:B------:R-:W-:Y:S01]  /*12180*/  F2FP.BF16.F32.PACK_AB R8, RZ, R8 ;  /* 0x00000008ff08723e */ /* 0x000fe200000010ff */
[----:B------:R2:W-:Y:S01]  /*12190*/  @P5 STG.E.U16 desc[UR40][R4.64+0xe0], R12 ;  /* 0x0000e00c04005986 */ /* 0x0005e2000c101528 */
[----:B0-----:R-:W-:Y:S01]  /*121a0*/  PRMT R10, R9, 0x7610, R10 ;  /* 0x00007610090a7816 */ /* 0x001fe2000000000a */
[-C--:B------:R-:W-:Y:S01]  /*121b0*/  FMUL R9, R214, R2.reuse ;  /* 0x00000002d6097220 */ /* 0x080fe20000400000 */
[----:B-1----:R-:W-:Y:S01]  /*121c0*/  PRMT R11, R3, 0x7610, R11 ;  /* 0x00007610030b7816 */ /* 0x002fe2000000000b */
[----:B------:R-:W-:-:S03]  /*121d0*/  FMUL R3, R213, R2 ;  /* 0x00000002d5037220 */ /* 0x000fc60000400000 */
[----:B------:R-:W-:Y:S02]  /*121e0*/  F2FP.BF16.F32.PACK_AB R9, RZ, R9 ;  /* 0x00000009ff09723e */ /* 0x000fe400000010ff */
[----:B--2---:R-:W-:Y:S02]  /*121f0*/  PRMT R12, R8, 0x7610, R12 ;  /* 0x00007610080c7816 */ /* 0x004fe4000000000c */
[----:B------:R-:W-:Y:S01]  /*12200*/  F2FP.BF16.F32.PACK_AB R8, RZ, R3 ;  /* 0x00000003ff08723e */ /* 0x000fe200000010ff */
[----:B------:R-:W-:Y:S01]  /*12210*/  FMUL R3, R212, R2 ;  /* 0x00000002d4037220 */ /* 0x000fe20000400000 */
[C---:B------:R-:W-:Y:S02]  /*12220*/  ISETP.GT.AND P4, PT, R0.reuse, 0x71, P2 ;  /* 0x000000710000780c */ /* 0x040fe40001784270 */
[----:B------:R-:W-:Y:S01]  /*12230*/  ISETP.GT.AND P5, PT, R0, 0x78, P3 ;  /* 0x000000780000780c */ /* 0x000fe20001fa4270 */
[----:B------:R0:W-:Y:S01]  /*12240*/  @P6 STG.E.U16 desc[UR40][R4.64+0xe2], R10 ;  /* 0x0000e20a04006986 */ /* 0x0001e2000c101528 */
[----:B------:R-:W-:-:S02]  /*12250*/  PRMT R13, R9, 0x7610, R13 ;  /* 0x00007610090d7816 */ /* 0x000fc4000000000d */
[----:B------:R-:W-:Y:S01]  /*12260*/  F2FP.BF16.F32.PACK_AB R9, RZ, R3 ;  /* 0x00000003ff09723e */ /* 0x000fe200000010ff */
[----:B------:R1:W-:Y:S01]  /*12270*/  @P1 STG.E.U16 desc[UR40][R6.64+0xe0], R11 ;  /* 0x0000e00b06001986 */ /* 0x0003e2000c101528 */
[----:B------:R-:W-:Y:S01]  /*12280*/  ISETP.GT.AND P0, PT, R0, 0x79, P3 ;  /* 0x000000790000780c */ /* 0x000fe20001f04270 */
[-C--:B------:R-:W-:Y:S01]  /*12290*/  FMUL R3, R210, R2.reuse ;  /* 0x00000002d2037220 */ /* 0x080fe20000400000 */
[----:B------:R-:W-:Y:S02]  /*122a0*/  ISETP.GT.AND P1, PT, R0, 0x78, P2 ;  /* 0x000000780000780c */ /* 0x000fe40001724270 */
[----:B------:R-:W-:Y:S01]  /*122b0*/  PRMT R14, R8, 0x7610, R14 ;  /* 0x00007610080e7816 */ /* 0x000fe2000000000e */
[----:B------:R-:W-:Y:S01]  /*122c0*/  FMUL R8, R211, R2 ;  /* 0x00000002d3087220 */ /* 0x000fe20000400000 */
[----:B------:R-:W-:Y:S01]  /*122d0*/  F2FP.BF16.F32.PACK_AB R3, RZ, R3 ;  /* 0x00000003ff03723e */ /* 0x000fe200000010ff */
[----:B------:R2:W-:Y:S01]  /*122e0*/  @P4 STG.E.U16 desc[UR40][R6.64+0xe2], R12 ;  /* 0x0000e20c06004986 */ /* 0x0005e2000c101528 */
[----:B------:R-:W-:-:S02]  /*122f0*/  ISETP.GT.AND P4, PT, R0, 0x79, P2 ;  /* 0x000000790000780c */ /* 0x000fc40001784270 */
[----:B0-----:R-:W-:Y:S01]  /*12300*/  F2FP.BF16.F32.PACK_AB R10, RZ, R8 ;  /* 0x00000008ff0a723e */ /* 0x001fe200000010ff */
[----:B------:R-:W-:Y:S01]  /*12310*/  @P5 STG.E.U16 desc[UR40][R4.64+0xf0], R13 ;  /* 0x0000f00d04005986 */ /* 0x000fe2000c101528 */
[----:B-1----:R-:W-:Y:S01]  /*12320*/  PRMT R11, R3, 0x7610, R11 ;  /* 0x00007610030b7816 */ /* 0x002fe2000000000b */
[-C--:B------:R-:W-:Y:S01]  /*12330*/  FMUL R3, R208, R2.reuse ;  /* 0x00000002d0037220 */ /* 0x080fe20000400000 */
[----:B------:R-:W-:Y:S01]  /*12340*/  FMUL R8, R209, R2 ;  /* 0x00000002d1087220 */ /* 0x000fe20000400000 */
[C---:B------:R-:W-:Y:S01]  /*12350*/  ISETP.GT.AND P5, PT, R0.reuse, 0x80, P3 ;  /* 0x000000800000780c */ /* 0x040fe20001fa4270 */
[----:B------:R-:W-:Y:S01]  /*12360*/  @P0 STG.E.U16 desc[UR40][R4.64+0xf2], R14 ;  /* 0x0000f20e04000986 */ /* 0x000fe2000c101528 */
[----:B------:R-:W-:-:S03]  /*12370*/  ISETP.GT.AND P6, PT, R0, 0x81, P3 ;  /* 0x000000810000780c */ /* 0x000fc60001fc4270 */
[----:B------:R0:W-:Y:S01]  /*12380*/  @P1 STG.E.U16 desc[UR40][R6.64+0xf0], R9 ;  /* 0x0000f00906001986 */ /* 0x0001e2000c101528 */
[----:B------:R-:W-:-:S04]  /*12390*/  F2FP.BF16.F32.PACK_AB R8, RZ, R8 ;  /* 0x00000008ff08723e */ /* 0x000fc800000010ff */
[----:B--2---:R-:W-:Y:S01]  /*123a0*/  PRMT R12, R8, 0x7610, R12 ;  /* 0x00007610080c7816 */ /* 0x004fe2000000000c */
[-C--:B------:R-:W-:Y:S01]  /*123b0*/  FMUL R8, R206, R2.reuse ;  /* 0x00000002ce087220 */ /* 0x080fe20000400000 */
[----:B0-----:R-:W-:Y:S01]  /*123c0*/  F2FP.BF16.F32.PACK_AB R9, RZ, R3 ;  /* 0x00000003ff09723e */ /* 0x001fe200000010ff */
[----:B------:R-:W-:Y:S01]  /*123d0*/  FMUL R3, R207, R2 ;  /* 0x00000002cf037220 */ /* 0x000fe20000400000 */
[----:B------:R0:W-:Y:S01]  /*123e0*/  @P4 STG.E.U16 desc[UR40][R6.64+0xf2], R10 ;  /* 0x0000f20a06004986 */ /* 0x0001e2000c101528 */
[----:B------:R-:W-:-:S03]  /*123f0*/  ISETP.GT.AND P0, PT, R0, 0x80, P2 ;  /* 0x000000800000780c */ /* 0x000fc60001704270 */
[----:B------:R-:W-:Y:S01]  /*12400*/  F2FP.BF16.F32.PACK_AB R3, RZ, R3 ;  /* 0x00000003ff03723e */ /* 0x000fe200000010ff */
[----:B------:R1:W-:Y:S01]  /*12410*/  @P5 STG.E.U16 desc[UR40][R4.64+0x100], R11 ;  /* 0x0001000b04005986 */ /* 0x0003e2000c101528 */
[----:B------:R-:W-:Y:S02]  /*12420*/  ISETP.GT.AND P1, PT, R0, 0x81, P2 ;  /* 0x000000810000780c */ /* 0x000fe40001724270 */
[----:B------:R-:W-:Y:S01]  /*12430*/  F2FP.BF16.F32.PACK_AB R8, RZ, R8 ;  /* 0x00000008ff08723e */ /* 0x000fe200000010ff */
[----:B------:R2:W-:Y:S01]  /*12440*/  @P6 STG.E.U16 desc[UR40][R4.64+0x102], R12 ;  /* 0x0001020c04006986 */ /* 0x0005e2000c101528 */
[----:B0-----:R-:W-:Y:S01]  /*12450*/  PRMT R10, R9, 0x7610, R10 ;  /* 0x00007610090a7816 */ /* 0x001fe2000000000a */
[-C--:B------:R-:W-:Y:S01]  /*12460*/  FMUL R9, R205, R2.reuse ;  /* 0x00000002cd097220 */ /* 0x080fe20000400000 */
[----:B-1----:R-:W-:Y:S01]  /*12470*/  PRMT R11, R3, 0x7610, R11 ;  /* 0x00007610030b7816 */ /* 0x002fe2000000000b */
[----:B------:R-:W-:Y:S01]  /*12480*/  FMUL R3, R204, R2 ;  /* 0x00000002cc037220 */ /* 0x000fe20000400000 */
[----:B------:R-:W-:-:S02]  /*12490*/  ISETP.GT.AND P4, PT, R0, 0x88, P3 ;  /* 0x000000880000780c */ /* 0x000fc40001f84270 */
[----:B--2---:R-:W-:Y:S02]  /*124a0*/  PRMT R12, R8, 0x7610, R12 ;  /* 0x00007610080c7816 */ /* 0x004fe4000000000c */
[----:B------:R-:W-:Y:S01]  /*124b0*/  F2FP.BF16.F32.PACK_AB R8, RZ, R3 ;  /* 0x00000003ff08723e */ /* 0x000fe200000010ff */
[-C--:B------:R-:W-:Y:S01]  /*124c0*/  FMUL R3, R203, R2.reuse ;  /* 0x00000002cb037220 */ /* 0x080fe20000400000 */
[----:B------:R-:W-:Y:S02]  /*124d0*/  F2FP.BF16.F32.PACK_AB R9, RZ, R9 ;  /* 0x00000009ff09723e */ /* 0x000fe400000010ff */
[C---:B------:R-:W-:Y:S01]  /*124e0*/  ISETP.GT.AND P5, PT, R0.reuse, 0x89, P3 ;  /* 0x000000890000780c */ /* 0x040fe20001fa4270 */
[----:B------:R0:W-:Y:S01]  /*124f0*/  @P0 STG.E.U16 desc[UR40][R6.64+0x100], R10 ;  /* 0x0001000a06000986 */ /* 0x0001e2000c101528 */
[----:B------:R-:W-:Y:S02]  /*12500*/  PRMT R13, R9, 0x7610, R13 ;  /* 0x00007610090d7816 */ /* 0x000fe4000000000d */
[----:B------:R-:W-:Y:S01]  /*12510*/  F2FP.BF16.F32.PACK_AB R9, RZ, R3 ;  /* 0x00000003ff09723e */ /* 0x000fe200000010ff */
[----:B------:R1:W-:Y:S01]  /*12520*/  @P1 STG.E.U16 desc[UR40][R6.64+0x102], R11 ;  /* 0x0001020b06001986 */ /* 0x0003e2000c101528 */
[C---:B------:R-:W-:Y:S01]  /*12530*/  ISETP.GT.AND P0, PT, R0.reuse, 0x88, P2 ;  /* 0x000000880000780c */ /* 0x040fe20001704270 */
[----:B------:R-:W-:Y:S01]  /*12540*/  FMUL R3, R201, R2 ;  /* 0x00000002c9037220 */ /* 0x000fe20000400000 */
[----:B------:R-:W-:-:S02]  /*12550*/  ISETP.GT.AND P1, PT, R0, 0x89, P2 ;  /* 0x000000890000780c */ /* 0x000fc40001724270 */
[----:B------:R-:W-:Y:S01]  /*12560*/  PRMT R14, R8, 0x7610, R14 ;  /* 0x00007610080e7816 */ /* 0x000fe2000000000e */
[----:B------:R-:W-:Y:S01]  /*12570*/  FMUL R8, R202, R2 ;  /* 0x00000002ca087220 */ /* 0x000fe20000400000 */
[----:B------:R-:W-:Y:S01]  /*12580*/  F2FP.BF16.F32.PACK_AB R3, RZ, R3 ;  /* 0x00000003ff03723e */ /* 0x000fe200000010ff */
[----:B------:R2:W-:Y:S01]  /*12590*/  @P4 STG.E.U16 desc[UR40][R4.64+0x110], R12 ;  /* 0x0001100c04004986 */ /* 0x0005e2000c101528 */
[----:B------:R-:W-:Y:S02]  /*125a0*/  ISETP.GT.AND P4, PT, R0, 0x90, P3 ;  /* 0x000000900000780c */ /* 0x000fe40001f84270 */
        /* <DEDUP_REMOVED lines=9> */
[----:B------:R-:W-:Y:S02]  /*12640*/  F2FP.BF16.F32.PACK_AB R8, RZ, R8 ;  /* 0x00000008ff08723e */ /* 0x000fe400000010ff */
[----:B------:R-:W-:Y:S01]  /*12650*/  ISETP.GT.AND P1, PT, R0, 0x91, P2 ;  /* 0x000000910000780c */ /* 0x000fe20001724270 */
[----:B------:R1:W-:Y:S01]  /*12660*/  @P4 STG.E.U16 desc[UR40][R4.64+0x120], R10 ;  /* 0x0001200a04004986 */ /* 0x0003e2000c101528 */
[----:B--2---:R-:W-:Y:S01]  /*12670*/  PRMT R12, R8, 0x7610, R12 ;  /* 0x00007610080c7816 */ /* 0x004fe2000000000c */
[-C--:B------:R-:W-:Y:S01]  /*12680*/  FMUL R8, R197, R2.reuse ;  /* 0x00000002c5087220 */ /* 0x080fe20000400000 */
[----:B0-----:R-:W-:Y:S01]  /*12690*/  F2FP.BF16.F32.PACK_AB R9, RZ, R3 ;  /* 0x00000003ff09723e */ /* 0x001fe200000010ff */
[----:B------:R-:W-:Y:S01]  /*126a0*/  FMUL R3, R198, R2 ;  /* 0x00000002c6037220 */ /* 0x000fe20000400000 */
[----:B------:R-:W-:Y:S01]  /*126b0*/  ISETP.GT.AND P4, PT, R0, 0x98, P3 ;  /* 0x000000980000780c */ /* 0x000fe20001f84270 */
[----:B------:R0:W-:Y:S03]  /*126c0*/  @P5 STG.E.U16 desc[UR40][R4.64+0x122], R11 ;  /* 0x0001220b04005986 */ /* 0x0001e6000c101528 */
[----:B------:R-:W-:-:S02]  /*126d0*/  F2FP.BF16.F32.PACK_AB R3, RZ, R3 ;  /* 0x00000003ff03723e */ /* 0x000fc400000010ff */
[----:B-1----:R-:W-:Y:S01]  /*126e0*/  PRMT R10, R9, 0x7610, R10 ;  /* 0x00007610090a7816 */ /* 0x002fe2000000000a */
[----:B------:R-:W-:Y:S01]  /*126f0*/  FMUL R9, R196, R2 ;  /* 0x00000002c4097220 */ /* 0x000fe20000400000 */
[----:B------:R-:W-:Y:S01]  /*12700*/  F2FP.BF16.F32.PACK_AB R8, RZ, R8 ;  /* 0x00000008ff08723e */ /* 0x000fe200000010ff */
[----:B------:R1:W-:Y:S01]  /*12710*/  @P0 STG.E.U16 desc[UR40][R6.64+0x120], R12 ;  /* 0x0001200c06000986 */ /* 0x0003e2000c101528 */
[----:B0-----:R-:W-:Y:S01]  /*12720*/  PRMT R11, R3, 0x7610, R11 ;  /* 0x00007610030b7816 */ /* 0x001fe2000000000b */
[----:B------:R-:W-:Y:S01]  /*12730*/  FMUL R3, R195, R2 ;  /* 0x00000002c3037220 */ /* 0x000fe20000400000 */
[C---:B------:R-:W-:Y:S01]  /*12740*/  ISETP.GT.AND P5, PT, R0.reuse, 0x99, P3 ;  /* 0x000000990000780c */ /* 0x040fe20001fa4270 */
[----:B------:R0:W-:Y:S01]  /*12750*/  @P1 STG.E.U16 desc[UR40][R6.64+0x122], R10 ;  /* 0x0001220a06001986 */ /* 0x0001e2000c101528 */
[----:B------:R-:W-:Y:S02]  /*12760*/  ISETP.GT.AND P1, PT, R0, 0x98, P2 ;  /* 0x000000980000780c */ /* 0x000fe40001724270 */
[----:B------:R-:W-:-:S02]  /*12770*/  F2FP.BF16.F32.PACK_AB R9, RZ, R9 ;  /* 0x00000009ff09723e */ /* 0x000fc400000010ff */
[----:B-1----:R-:W-:Y:S02]  /*12780*/  PRMT R12, R8, 0x7610, R12 ;  /* 0x00007610080c7816 */ /* 0x002fe4000000000c */
[----:B------:R-:W-:Y:S01]  /*12790*/  F2FP.BF16.F32.PACK_AB R8, RZ, R3 ;  /* 0x00000003ff08723e */ /* 0x000fe200000010ff */
[-C--:B------:R-:W-:Y:S01]  /*127a0*/  FMUL R3, R194, R2.reuse ;  /* 0x00000002c2037220 */ /* 0x080fe20000400000 */
[C---:B------:R-:W-:Y:S01]  /*127b0*/  ISETP.GT.AND P0, PT, R0.reuse, 0x99, P2 ;  /* 0x000000990000780c */ /* 0x040fe20001704270 */
[----:B------:R1:W-:Y:S01]  /*127c0*/  @P4 STG.E.U16 desc[UR40][R4.64+0x130], R11 ;  /* 0x0001300b04004986 */ /* 0x0003e2000c101528 */
[----:B------:R-:W-:Y:S02]  /*127d0*/  ISETP.GT.AND P4, PT, R0, 0xa0, P3 ;  /* 0x000000a00000780c */ /* 0x000fe40001f84270 */
[----:B------:R-:W-:Y:S02]  /*127e0*/  PRMT R13, R9, 0x7610, R13 ;  /* 0x00007610090d7816 */ /* 0x000fe4000000000d */
[----:B------:R-:W-:Y:S01]  /*127f0*/  F2FP.BF16.F32.PACK_AB R9, RZ, R3 ;  /* 0x00000003ff09723e */ /* 0x000fe200000010ff */
[-C--:B------:R-:W-:Y:S01]  /*12800*/  FMUL R3, R192, R2.reuse ;  /* 0x00000002c0037220 */ /* 0x080fe20000400000 */
[----:B------:R-:W-:Y:S01]  /*12810*/  PRMT R14, R8, 0x7610, R14 ;  /* 0x00007610080e7816 */ /* 0x000fe2000000000e */
[----:B------:R-:W-:Y:S01]  /*12820*/  FMUL R8, R193, R2 ;  /* 0x00000002c1087220 */ /* 0x000fe20000400000 */
[----:B------:R2:W-:Y:S01]  /*12830*/  @P5 STG.E.U16 desc[UR40][R4.64+0x132], R12 ;  /* 0x0001320c04005986 */ /* 0x0005e2000c101528 */
[----:B------:R-:W-:-:S02]  /*12840*/  ISETP.GT.AND P5, PT, R0, 0xa1, P3 ;  /* 0x000000a10000780c */ /* 0x000fc40001fa4270 */
[----:B------:R-:W-:Y:S01]  /*12850*/  F2FP.BF16.F32.PACK_AB R3, RZ, R3 ;  /* 0x00000003ff03723e */ /* 0x000fe200000010ff */
[----:B------:R-:W-:Y:S01]  /*12860*/  @P1 STG.E.U16 desc[UR40][R6.64+0x130], R13 ;  /* 0x0001300d06001986 */ /* 0x000fe2000c101528 */
[----:B0-----:R-:W-:Y:S01]  /*12870*/  F2FP.BF16.F32.PACK_AB R10, RZ, R8 ;  /* 0x00000008ff0a723e */ /* 0x001fe200000010ff */
[-C--:B------:R-:W-:Y:S01]  /*12880*/  FMUL R8, R191, R2.reuse ;  /* 0x00000002bf087220 */ /* 0x080fe20000400000 */
[----:B-1----:R-:W-:Y:S01]  /*12890*/  PRMT R11, R3, 0x7610, R11 ;  /* 0x00007610030b7816 */ /* 0x002fe2000000000b */
[----:B------:R-:W-:Y:S01]  /*128a0*/  @P0 STG.E.U16 desc[UR40][R6.64+0x132], R14 ;  /* 0x0001320e06000986 */ /* 0x000fe2000c101528 */
[----:B------:R-:W-:Y:S01]  /*128b0*/  ISETP.GT.AND P0, PT, R0, 0xa0, P2 ;  /* 0x000000a00000780c */ /* 0x000fe20001704270 */
[----:B------:R-:W-:Y:S01]  /*128c0*/  FMUL R3, R190, R2 ;  /* 0x00000002be037220 */ /* 0x000fe20000400000 */
[C---:B------:R-:W-:Y:S01]  /*128d0*/  ISETP.GT.AND P1, PT, R0.reuse, 0xa1, P2 ;  /* 0x000000a10000780c */ /* 0x040fe20001724270 */
[----:B------:R0:W-:Y:S01]  /*128e0*/  @P4 STG.E.U16 desc[UR40][R4.64+0x140], R9 ;  /* 0x0001400904004986 */ /* 0x0001e2000c101528 */
[----:B------:R-:W-:-:S02]  /*128f0*/  ISETP.GT.AND P4, PT, R0, 0xa8, P3 ;  /* 0x000000a80000780c */ /* 0x000fc40001f84270 */
[----:B------:R-:W-:Y:S01]  /*12900*/  F2FP.BF16.F32.PACK_AB R8, RZ, R8 ;  /* 0x00000008ff08723e */ /* 0x000fe200000010ff */
[----:B------:R1:W-:Y:S03]  /*12910*/  @P5 STG.E.U16 desc[UR40][R4.64+0x142], R10 ;  /* 0x0001420a04005986 */ /* 0x0003e6000c101528 */
[----:B--2---:R-:W-:Y:S02]  /*12920*/  PRMT R12, R8, 0x7610, R12 ;  /* 0x00007610080c7816 */ /* 0x004fe4000000000c */
[----:B0-----:R-:W-:Y:S01]  /*12930*/  F2FP.BF16.F32.PACK_AB R9, RZ, R3 ;  /* 0x00000003ff09723e */ /* 0x001fe200000010ff */
[-C--:B------:R-:W-:Y:S01]  /*12940*/  FMUL R3, R189, R2.reuse ;  /* 0x00000002bd037220 */ /* 0x080fe20000400000 */
[-C--:B------:R-:W-:Y:S02]  /*12950*/  FMUL R8, R188, R2.reuse ;  /* 0x00000002bc087220 */ /* 0x080fe40000400000 */
[----:B-1----:R-:W-:Y:S01]  /*12960*/  PRMT R10, R9, 0x7610, R10 ;  /* 0x00007610090a7816 */ /* 0x002fe2000000000a */
[----:B------:R0:W-:Y:S01]  /*12970*/  @P0 STG.E.U16 desc[UR40][R6.64+0x140], R11 ;  /* 0x0001400b06000986 */ /* 0x0001e2000c101528 */
[----:B------:R-:W-:Y:S01]  /*12980*/  F2FP.BF16.F32.PACK_AB R3, RZ, R3 ;  /* 0x00000003ff03723e */ /* 0x000fe200000010ff */
[----:B------:R-:W-:Y:S01]  /*12990*/  FMUL R9, R187, R2 ;  /* 0x00000002bb097220 */ /* 0x000fe20000400000 */
[C---:B------:R-:W-:Y:S01]  /*129a0*/  ISETP.GT.AND P5, PT, R0.reuse, 0xa9, P3 ;  /* 0x000000a90000780c */ /* 0x040fe20001fa4270 */
[----:B------:R1:W-:Y:S01]  /*129b0*/  @P1 STG.E.U16 desc[UR40][R6.64+0x142], R12 ;  /* 0x0001420c06001986 */ /* 0x0003e2000c101528 */
[----:B------:R-:W-:-:S03]  /*129c0*/  ISETP.GT.AND P1, PT, R0, 0xa8, P2 ;  /* 0x000000a80000780c */ /* 0x000fc60001724270 */
[----:B------:R-:W-:Y:S01]  /*129d0*/  @P4 STG.E.U16 desc[UR40][R4.64+0x150], R10 ;  /* 0x0001500a04004986 */ /* 0x000fe2000c101528 */
[----:B------:R-:W-:Y:S02]  /*129e0*/  ISETP.GT.AND P4, PT, R0, 0xa9, P2 ;  /* 0x000000a90000780c */ /* 0x000fe40001784270 */
[----:B------:R-:W-:Y:S02]  /*129f0*/  F2FP.BF16.F32.PACK_AB R8, RZ, R8 ;  /* 0x00000008ff08723e */ /* 0x000fe400000010ff */
[----:B0-----:R-:W-:Y:S01]  /*12a00*/  PRMT R11, R3, 0x7610, R11 ;  /* 0x00007610030b7816 */ /* 0x001fe2000000000b */
[-C--:B------:R-:W-:Y:S01]  /*12a10*/  FMUL R3, R186, R2.reuse ;  /* 0x00000002ba037220 */ /* 0x080fe20000400000 */
[----:B------:R-:W-:Y:S02]  /*12a20*/  F2FP.BF16.F32.PACK_AB R9, RZ, R9 ;  /* 0x00000009ff09723e */ /* 0x000fe400000010ff */
[----:B-1----:R-:W-:Y:S02]  /*12a30*/  PRMT R12, R8, 0x7610, R12 ;  /* 0x00007610080c7816 */ /* 0x002fe4000000000c */
[----:B------:R-:W-:Y:S01]  /*12a40*/  F2FP.BF16.F32.PACK_AB R8, RZ, R3 ;  /* 0x00000003ff08723e */ /* 0x000fe200000010ff */
[----:B------:R-:W-:Y:S01]  /*12a50*/  FMUL R3, R185, R2 ;  /* 0x00000002b9037220 */ /* 0x000fe20000400000 */
[----:B------:R-:W-:Y:S01]  /*12a60*/  PRMT R13, R9, 0x7610, R13 ;  /* 0x00007610090d7816 */ /* 0x000fe2000000000d */
[----:B------:R0:W-:Y:S01]  /*12a70*/  @P5 STG.E.U16 desc[UR40][R4.64+0x152], R11 ;  /* 0x0001520b04005986 */ /* 0x0001e2000c101528 */
[----:B------:R-:W-:-:S02]  /*12a80*/  ISETP.GT.AND P0, PT, R0, 0xb0, P3 ;  /* 0x000000b00000780c */ /* 0x000fc40001f04270 */
        /* <DEDUP_REMOVED lines=26> */
[----:B------:R-:W-:Y:S02]  /*12c30*/  ISETP.GT.AND P1, PT, R0, 0xb8, P2 ;  /* 0x000000b80000780c */ /* 0x000fe40001724270 */
[----:B------:R-:W-:Y:S02]  /*12c40*/  F2FP.BF16.F32.PACK_AB R8, RZ, R8 ;  /* 0x00000008ff08723e */ /* 0x000fe400000010ff */
[----:B0-----:R-:W-:Y:S01]  /*12c50*/  PRMT R10, R9, 0x7610, R10 ;  /* 0x00007610090a7816 */ /* 0x001fe2000000000a */
[-C--:B------:R-:W-:Y:S01]  /*12c60*/  FMUL R9, R178, R2.reuse ;  /* 0x00000002b2097220 */ /* 0x080fe20000400000 */
[----:B-1----:R-:W-:Y:S01]  /*12c70*/  PRMT R11, R3, 0x7610, R11 ;  /* 0x00007610030b7816 */ /* 0x002fe2000000000b */
[----:B------:R-:W-:Y:S01]  /*12c80*/  FMUL R3, R177, R2 ;  /* 0x00000002b1037220 */ /* 0x000fe20000400000 */
[----:B------:R0:W-:Y:S02]  /*12c90*/  @P5 STG.E.U16 desc[UR40][R4.64+0x170], R12 ;  /* 0x0001700c04005986 */ /* 0x0001e4000c101528 */
[----:B------:R-:W-:-:S02]  /*12ca0*/  F2FP.BF16.F32.PACK_AB R9, RZ, R9 ;  /* 0x00000009ff09723e */ /* 0x000fc400000010ff */
[C---:B------:R-:W-:Y:S02]  /*12cb0*/  ISETP.GT.AND P4, PT, R0.reuse, 0xb9, P2 ;  /* 0x000000b90000780c */ /* 0x040fe40001784270 */
[----:B------:R-:W-:Y:S02]  /*12cc0*/  ISETP.GT.AND P5, PT, R0, 0xc0, P3 ;  /* 0x000000c00000780c */ /* 0x000fe40001fa4270 */
[----:B0-----:R-:W-:Y:S02]  /*12cd0*/  PRMT R12, R8, 0x7610, R12 ;  /* 0x00007610080c7816 */ /* 0x001fe4000000000c */
[----:B------:R-:W-:Y:S01]  /*12ce0*/  F2FP.BF16.F32.PACK_AB R8, RZ, R3 ;  /* 0x00000003ff08723e */ /* 0x000fe200000010ff */
[----:B------:R-:W-:Y:S01]  /*12cf0*/  FMUL R3, R176, R2 ;  /* 0x00000002b0037220 */ /* 0x000fe20000400000 */
[----:B------:R-:W-:Y:S01]  /*12d00*/  PRMT R13, R9, 0x7610, R13 ;  /* 0x00007610090d7816 */ /* 0x000fe2000000000d */
[----:B------:R0:W-:Y:S01]  /*12d10*/  @P6 STG.E.U16 desc[UR40][R4.64+0x172], R10 ;  /* 0x0001720a04006986 */ /* 0x0001e2000c101528 */
[----:B------:R-:W-:-:S02]  /*12d20*/  ISETP.GT.AND P0, PT, R0, 0xc1, P3 ;  /* 0x000000c10000780c */ /* 0x000fc40001f04270 */
[----:B------:R-:W-:Y:S01]  /*12d30*/  F2FP.BF16.F32.PACK_AB R9, RZ, R3 ;  /* 0x00000003ff09723e */ /* 0x000fe200000010ff */
[----:B------:R1:W-:Y:S01]  /*12d40*/  @P1 STG.E.U16 desc[UR40][R6.64+0x170], R11 ;  /* 0x0001700b06001986 */ /* 0x0003e2000c101528 */
[-C--:B------:R-:W-:Y:S01]  /*12d50*/  FMUL R3, R174, R2.reuse ;  /* 0x00000002ae037220 */ /* 0x080fe20000400000 */
[----:B------:R-:W-:Y:S02]  /*12d60*/  ISETP.GT.AND P1, PT, R0, 0xc0, P2 ;  /* 0x000000c00000780c */ /* 0x000fe40001724270 */
        /* <DEDUP_REMOVED lines=40> */
[C---:B------:R-:W-:Y:S01]  /*12ff0*/  ISETP.GT.AND P0, PT, R0.reuse, 0xd0, P2 ;  /* 0x000000d00000780c */ /* 0x040fe20001704270 */
        /* <DEDUP_REMOVED lines=11> */
[----:B------:R-:W-:Y:S01]  /*130b0*/  ISETP.GT.AND P5, PT, R0, 0xd9, P3 ;  /* 0x000000d90000780c */ /* 0x000fe20001fa4270 */
[----:B------:R-:W-:Y:S01]  /*130c0*/  FMUL R8, R164, R2 ;  /* 0x00000002a4087220 */ /* 0x000fe20000400000 */
[----:B------:R-:W-:Y:S01]  /*130d0*/  @P0 STG.E.U16 desc[UR40][R6.64+0x1a0], R14 ;  /* 0x0001a00e06000986 */ /* 0x000fe2000c101528 */
[----:B------:R-:W-:-:S03]  /*130e0*/  ISETP.GT.AND P0, PT, R0, 0xd8, P2 ;  /* 0x000000d80000780c */ /* 0x000fc60001704270 */
[----:B------:R0:W-:Y:S01]  /*130f0*/  @P1 STG.E.U16 desc[UR40][R6.64+0x1a2], R9 ;  /* 0x0001a20906001986 */ /* 0x0001e2000c101528 */
[----:B------:R-:W-:Y:S02]  /*13100*/  F2FP.BF16.F32.PACK_AB R8, RZ, R8 ;  /* 0x00000008ff08723e */ /* 0x000fe400000010ff */
[----:B------:R-:W-:Y:S02]  /*13110*/  ISETP.GT.AND P1, PT, R0, 0xd9, P2 ;  /* 0x000000d90000780c */ /* 0x000fe40001724270 */
        /* <DEDUP_REMOVED lines=16> */
[----:B------:R1:W-:Y:S01]  /*13220*/  @P1 STG.E.U16 desc[UR40][R6.64+0x1b2], R10 ;  /* 0x0001b20a06001986 */ /* 0x0003e2000c101528 */
[C---:B------:R-:W-:Y:S02]  /*13230*/  ISETP.GT.AND P1, PT, R0.reuse, 0xe0, P2 ;  /* 0x000000e00000780c */ /* 0x040fe40001724270 */
[----:B------:R-:W-:Y:S02]  /*13240*/  ISETP.GT.AND P0, PT, R0, 0xe1, P2 ;  /* 0x000000e10000780c */ /* 0x000fe40001704270 */
[----:B0-----:R-:W-:Y:S02]  /*13250*/  PRMT R12, R8, 0x7610, R12 ;  /* 0x00007610080c7816 */ /* 0x001fe4000000000c */
[----:B------:R-:W-:Y:S01]  /*13260*/  F2FP.BF16.F32.PACK_AB R8, RZ, R3 ;  /* 0x00000003ff08723e */ /* 0x000fe200000010ff */
[----:B------:R-:W-:Y:S01]  /*13270*/  FMUL R3, R157, R2 ;  /* 0x000000029d037220 */ /* 0x000fe20000400000 */
[----:B------:R0:W-:Y:S01]  /*13280*/  @P4 STG.E.U16 desc[UR40][R4.64+0x1c0], R11 ;  /* 0x0001c00b04004986 */ /* 0x0001e2000c101528 */
[----:B-1----:R-:W-:-:S02]  /*13290*/  PRMT R10, R9, 0x7610, R10 ;  /* 0x00007610090a7816 */ /* 0x002fc4000000000a */
[----:B------:R-:W-:Y:S01]  /*132a0*/  PRMT R13, R8, 0x7610, R13 ;  /* 0x00007610080d7816 */ /* 0x000fe2000000000d */
[----:B------:R-:W-:Y:S01]  /*132b0*/  @P5 STG.E.U16 desc[UR40][R4.64+0x1c2], R12 ;  /* 0x0001c20c04005986 */ /* 0x000fe2000c101528 */
[-C--:B------:R-:W-:Y:S01]  /*132c0*/  FMUL R8, R156, R2.reuse ;  /* 0x000000029c087220 */ /* 0x080fe20000400000 */
[C---:B------:R-:W-:Y:S02]  /*132d0*/  ISETP.GT.AND P4, PT, R0.reuse, 0xe8, P3 ;  /* 0x000000e80000780c */ /* 0x040fe40001f84270 */
[----:B------:R-:W-:Y:S01]  /*132e0*/  F2FP.BF16.F32.PACK_AB R9, RZ, R3 ;  /* 0x00000003ff09723e */ /* 0x000fe200000010ff */
[----:B------:R-:W-:Y:S01]  /*132f0*/  FMUL R3, R155, R2 ;  /* 0x000000029b037220 */ /* 0x000fe20000400000 */
[C---:B------:R-:W-:Y:S02]  /*13300*/  ISETP.GT.AND P5, PT, R0.reuse, 0xe9, P3 ;  /* 0x000000e90000780c */ /* 0x040fe40001fa4270 */
[----:B------:R-:W-:Y:S02]  /*13310*/  ISETP.GT.AND P6, PT, R0, 0xe8, P2 ;  /* 0x000000e80000780c */ /* 0x000fe400017c4270 */
[----:B------:R-:W-:Y:S01]  /*13320*/  F2FP.BF16.F32.PACK_AB R8, RZ, R8 ;  /* 0x00000008ff08723e */ /* 0x000fe200000010ff */
[----:B------:R1:W-:Y:S01]  /*13330*/  @P1 STG.E.U16 desc[UR40][R6.64+0x1c0], R10 ;  /* 0x0001c00a06001986 */ /* 0x0003e2000c101528 */
[----:B------:R-:W-:-:S02]  /*13340*/  F2FP.BF16.F32.PACK_AB R3, RZ, R3 ;  /* 0x00000003ff03723e */ /* 0x000fc400000010ff */
[C---:B------:R-:W-:Y:S01]  /*13350*/  ISETP.GT.AND P1, PT, R17.reuse, 0x80, PT ;  /* 0x000000801100780c */ /* 0x040fe20003f24270 */
[----:B------:R2:W-:Y:S01]  /*13360*/  @P0 STG.E.U16 desc[UR40][R6.64+0x1c2], R13 ;  /* 0x0001c20d06000986 */ /* 0x0005e2000c101528 */
[----:B------:R-:W-:Y:S02]  /*13370*/  ISETP.GT.AND P0, PT, R17, 0x88, PT ;  /* 0x000000881100780c */ /* 0x000fe40003f04270 */
[----:B0-----:R-:W-:Y:S02]  /*13380*/  PRMT R11, R8, 0x7610, R11 ;  /* 0x00007610080b7816 */ /* 0x001fe4000000000b */
[----:B------:R-:W-:Y:S02]  /*13390*/  PRMT R17, R3, 0x7610, R17 ;  /* 0x0000761003117816 */ /* 0x000fe40000000011 */
[----:B-1----:R-:W-:Y:S01]  /*133a0*/  PRMT R10, R9, 0x7610, R10 ;  /* 0x00007610090a7816 */ /* 0x002fe2000000000a */
[----:B------:R-:W-:-:S04]  /*133b0*/  FMUL R3, R154, R2 ;  /* 0x000000029a037220 */ /* 0x000fc80000400000 */
[----:B------:R-:W-:Y:S01]  /*133c0*/  @P4 STG.E.U16 desc[UR40][R4.64+0x1d0], R10 ;  /* 0x0001d00a04004986 */ /* 0x000fe2000c101528 */
[----:B------:R-:W-:-:S03]  /*133d0*/  ISETP.GT.AND P4, PT, R0, 0xe9, P2 ;  /* 0x000000e90000780c */ /* 0x000fc60001784270 */
[----:B------:R0:W-:Y:S01]  /*133e0*/  @P5 STG.E.U16 desc[UR40][R4.64+0x1d2], R11 ;  /* 0x0001d20b04005986 */ /* 0x0001e2000c101528 */
[----:B------:R-:W-:-:S03]  /*133f0*/  ISETP.GT.AND P5, PT, R0, 0xf0, P3 ;  /* 0x000000f00000780c */ /* 0x000fc60001fa4270 */
[----:B------:R-:W-:Y:S01]  /*13400*/  @P6 STG.E.U16 desc[UR40][R6.64+0x1d0], R17 ;  /* 0x0001d01106006986 */ /* 0x000fe2000c101528 */
[----:B------:R-:W-:Y:S01]  /*13410*/  ISETP.GT.AND P6, PT, R0, 0xf1, P3 ;  /* 0x000000f10000780c */ /* 0x000fe20001fc4270 */
[-C--:B------:R-:W-:Y:S01]  /*13420*/  FMUL R8, R153, R2.reuse ;  /* 0x0000000299087220 */ /* 0x080fe20000400000 */
[----:B------:R-:W-:Y:S01]  /*13430*/  FMUL R9, R152, R2 ;  /* 0x0000000298097220 */ /* 0x000fe20000400000 */
[----:B--2---:R-:W-:-:S03]  /*13440*/  F2FP.BF16.F32.PACK_AB R13, RZ, R3 ;  /* 0x00000003ff0d723e */ /* 0x004fc600000010ff */
[----:B------:R-:W-:Y:S02]  /*13450*/  F2FP.BF16.F32.PACK_AB R14, RZ, R8 ;  /* 0x00000008ff0e723e */ /* 0x000fe400000010ff */
[----:B------:R-:W-:Y:S01]  /*13460*/  F2FP.BF16.F32.PACK_AB R15, RZ, R9 ;  /* 0x00000009ff0f723e */ /* 0x000fe200000010ff */
[----:B------:R-:W-:Y:S01]  /*13470*/  @P4 STG.E.U16 desc[UR40][R6.64+0x1d2], R13 ;  /* 0x0001d20d06004986 */ /* 0x000fe2000c101528 */
[----:B------:R-:W-:-:S03]  /*13480*/  ISETP.GT.AND P4, PT, R0, 0xf1, P2 ;  /* 0x000000f10000780c */ /* 0x000fc60001784270 */
[----:B------:R-:W-:Y:S04]  /*13490*/  @P5 STG.E.U16 desc[UR40][R4.64+0x1e0], R14 ;  /* 0x0001e00e04005986 */ /* 0x000fe8000c101528 */
[----:B------:R-:W-:Y:S01]  /*134a0*/  @P6 STG.E.U16 desc[UR40][R4.64+0x1e2], R15 ;  /* 0x0001e20f04006986 */ /* 0x000fe2000c101528 */
[----:B------:R-:W-:Y:S01]  /*134b0*/  ISETP.GT.AND P6, PT, R0, 0xf0, P2 ;  /* 0x000000f00000780c */ /* 0x000fe200017c4270 */
[-C--:B0-----:R-:W-:Y:S01]  /*134c0*/  FMUL R11, R23, R2.reuse ;  /* 0x00000002170b7220 */ /* 0x081fe20000400000 */
[----:B------:R-:W-:-:S04]  /*134d0*/  FMUL R12, R22, R2 ;  /* 0x00000002160c7220 */ /* 0x000fc80000400000 */
[----:B------:R-:W-:Y:S02]  /*134e0*/  F2FP.BF16.F32.PACK_AB R11, RZ, R11 ;  /* 0x0000000bff0b723e */ /* 0x000fe400000010ff */
[----:B------:R-:W-:Y:S02]  /*134f0*/  F2FP.BF16.F32.PACK_AB R12, RZ, R12 ;  /* 0x0000000cff0c723e */ /* 0x000fe400000010ff */
[C---:B------:R-:W-:Y:S02]  /*13500*/  ISETP.GT.AND P5, PT, R0.reuse, 0xf8, P3 ;  /* 0x000000f80000780c */ /* 0x040fe40001fa4270 */
[----:B------:R-:W-:Y:S01]  /*13510*/  ISETP.GT.AND P3, PT, R0, 0xf9, P3 ;  /* 0x000000f90000780c */ /* 0x000fe20001f64270 */
[----:B------:R-:W-:Y:S01]  /*13520*/  @P6 STG.E.U16 desc[UR40][R6.64+0x1e0], R11 ;  /* 0x0001e00b06006986 */ /* 0x000fe2000c101528 */
[----:B------:R-:W-:-:S03]  /*13530*/  FMUL R10, R21, R2 ;  /* 0x00000002150a7220 */ /* 0x000fc60000400000 */
[----:B------:R0:W-:Y:S01]  /*13540*/  @P4 STG.E.U16 desc[UR40][R6.64+0x1e2], R12 ;  /* 0x0001e20c06004986 */ /* 0x0001e2000c101528 */
[----:B------:R-:W-:Y:S01]  /*13550*/  ISETP.GT.AND P4, PT, R0, 0xf8, P2 ;  /* 0x000000f80000780c */ /* 0x000fe20001784270 */
[-C--:B------:R-:W-:Y:S01]  /*13560*/  FMUL R9, R20, R2.reuse ;  /* 0x0000000214097220 */ /* 0x080fe20000400000 */
[-C--:B------:R-:W-:Y:S01]  /*13570*/  FMUL R8, R18, R2.reuse ;  /* 0x0000000212087220 */ /* 0x080fe20000400000 */
[----:B------:R-:W-:Y:S01]  /*13580*/  FMUL R3, R19, R2 ;  /* 0x0000000213037220 */ /* 0x000fe20000400000 */
[----:B------:R-:W-:Y:S02]  /*13590*/  F2FP.BF16.F32.PACK_AB R10, RZ, R10 ;  /* 0x0000000aff0a723e */ /* 0x000fe400000010ff */
[----:B------:R-:W-:Y:S02]  /*135a0*/  ISETP.GT.AND P2, PT, R0, 0xf9, P2 ;  /* 0x000000f90000780c */ /* 0x000fe40001744270 */
[----:B------:R-:W-:Y:S02]  /*135b0*/  F2FP.BF16.F32.PACK_AB R9, RZ, R9 ;  /* 0x00000009ff09723e */ /* 0x000fe400000010ff */
[----:B------:R-:W-:-:S02]  /*135c0*/  F2FP.BF16.F32.PACK_AB R8, RZ, R8 ;  /* 0x00000008ff08723e */ /* 0x000fc400000010ff */
[----:B------:R-:W-:Y:S01]  /*135d0*/  F2FP.BF16.F32.PACK_AB R3, RZ, R3 ;  /* 0x00000003ff03723e */ /* 0x000fe200000010ff */
[----:B------:R-:W-:Y:S01]  /*135e0*/  @P5 STG.E.U16 desc[UR40][R4.64+0x1f0], R10 ;  /* 0x0001f00a04005986 */ /* 0x000fe2000c101528 */
[----:B0-----:R-:W-:Y:S01]  /*135f0*/  PRMT R12, R8, 0x7610, R12 ;  /* 0x00007610080c7816 */ /* 0x001fe2000000000c */
[----:B------:R-:W-:Y:S01]  /*13600*/  @P4 IMAD.MOV.U32 R8, RZ, RZ, R6 ;  /* 0x000000ffff084224 */ /* 0x000fe200078e0006 */
[----:B------:R-:W-:Y:S01]  /*13610*/  PRMT R11, R3, 0x7610, R11 ;  /* 0x00007610030b7816 */ /* 0x000fe2000000000b */
[----:B------:R0:W-:Y:S01]  /*13620*/  @P3 STG.E.U16 desc[UR40][R4.64+0x1f2], R9 ;  /* 0x0001f20904003986 */ /* 0x0001e2000c101528 */
[----:B------:R-:W-:Y:S02]  /*13630*/  USHF.L.U32 UR12, UR8, 0x8, URZ ;  /* 0x00000008080c7899 */ /* 0x000fe4000800063f */
[----:B------:R-:W-:Y:S01]  /*13640*/  USHF.L.U64.HI UR11, UR8, 0x8, UR9 ;  /* 0x00000008080b7899 */ /* 0x000fe20008010209 */
[----:B0-----:R-:W-:-:S03]  /*13650*/  @P4 IMAD.MOV.U32 R9, RZ, RZ, R7 ;  /* 0x000000ffff094224 */ /* 0x001fc600078e0007 */
[----:B------:R-:W-:Y:S02]  /*13660*/  IMAD.U32 R3, RZ, RZ, UR12 ;  /* 0x0000000cff037e24 */ /* 0x000fe4000f8e00ff */
[----:B------:R0:W-:Y:S01]  /*13670*/  @P4 STG.E.U16 desc[UR40][R8.64+0x1f0], R11 ;  /* 0x0001f00b08004986 */ /* 0x0001e2000c101528 */
[C---:B------:R-:W-:Y:S02]  /*13680*/  ISETP.GT.AND P3, PT, R0.reuse, RZ, P1 ;  /* 0x000000ff0000720c */ /* 0x040fe40000f64270 */
[----:B------:R-:W-:Y:S01]  /*13690*/  ISETP.GT.AND P4, PT, R0, 0x1, P1 ;  /* 0x000000010000780c */ /* 0x000fe20000f84270 */
[-C--:B------:R-:W-:Y:S01]  /*136a0*/  FMUL R24, R24, R2.reuse ;  /* 0x0000000218187220 */ /* 0x080fe20000400000 */
[----:B------:R-:W-:Y:S01]  /*136b0*/  FMUL R25, R25, R2 ;  /* 0x0000000219197220 */ /* 0x000fe20000400000 */
[----:B0-----:R-:W-:Y:S02]  /*136c0*/  @P2 IMAD.MOV.U32 R8, RZ, RZ, R6 ;  /* 0x000000ffff082224 */ /* 0x001fe400078e0006 */
[----:B------:R-:W-:-:S02]  /*136d0*/  @P2 IMAD.MOV.U32 R9, RZ, RZ, R7 ;  /* 0x000000ffff092224 */ /* 0x000fc400078e0007 */
[----:B------:R-:W-:-:S03]  /*136e0*/  IMAD.U32 R7, RZ, RZ, UR11 ;  /* 0x0000000bff077e24 */ /* 0x000fc6000f8e00ff */
[----:B------:R0:W-:Y:S01]  /*136f0*/  @P2 STG.E.U16 desc[UR40][R8.64+0x1f2], R12 ;  /* 0x0001f20c08002986 */ /* 0x0001e2000c101528 */
[C---:B------:R-:W-:Y:S02]  /*13700*/  IADD3 R6, P2, P6, R4.reuse, UR5, R3 ;  /* 0x0000000504067c10 */ /* 0x040fe4000fe5e003 */
[----:B------:R-:W-:Y:S02]  /*13710*/  IADD3 R4, P5, R4, UR12, RZ ;  /* 0x0000000c04047c10 */ /* 0x000fe4000ffbe0ff */
[C---:B------:R-:W-:Y:S02]  /*13720*/  IADD3.X R7, R5.reuse, UR4, R7, P2, P6 ;  /* 0x0000000405077c10 */ /* 0x040fe400097ec407 */
[----:B------:R-:W-:Y:S02]  /*13730*/  F2FP.BF16.F32.PACK_AB R24, RZ, R24 ;  /* 0x00000018ff18723e */ /* 0x000fe400000010ff */
[----:B------:R-:W-:Y:S02]  /*13740*/  IADD3.X R5, R5, UR11, RZ, P5, !PT ;  /* 0x0000000b05057c10 */ /* 0x000fe4000affe4ff */
[----:B------:R-:W-:-:S02]  /*13750*/  F2FP.BF16.F32.PACK_AB R25, RZ, R25 ;  /* 0x00000019ff19723e */ /* 0x000fc400000010ff */
[C---:B------:R-:W-:Y:S01]  /*13760*/  ISETP.GT.AND P2, PT, R0.reuse, RZ, P0 ;  /* 0x000000ff0000720c */ /* 0x040fe20000744270 */
[----:B------:R-:W-:Y:S01]  /*13770*/  @P3 STG.E.U16 desc[UR40][R4.64], R24 ;  /* 0x0000001804003986 */ /* 0x000fe2000c101528 */
[----:B------:R-:W-:Y:S01]  /*13780*/  ISETP.GT.AND P3, PT, R0, 0x1, P0 ;  /* 0x000000010000780c */ /* 0x000fe20000764270 */
[-C--:B------:R-:W-:Y:S02]  /*13790*/  FMUL R26, R26, R2.reuse ;  /* 0x000000021a1a7220 */ /* 0x080fe40000400000 */
[----:B------:R-:W-:Y:S01]  /*137a0*/  @P4 STG.E.U16 desc[UR40][R4.64+0x2], R25 ;  /* 0x0000021904004986 */ /* 0x000fe2000c101528 */
[----:B------:R-:W-:Y:S01]  /*137b0*/  ISETP.GT.AND P4, PT, R0, 0x8, P1 ;  /* 0x000000080000780c */ /* 0x000fe20000f84270 */
[-C--:B------:R-:W-:Y:S01]  /*137c0*/  FMUL R27, R27, R2.reuse ;  /* 0x000000021b1b7220 */ /* 0x080fe20000400000 */
[----:B0-----:R-:W-:Y:S01]  /*137d0*/  IADD3 R8, P5, R4, UR5, RZ ;  /* 0x0000000504087c10 */ /* 0x001fe2000ffbe0ff */
[----:B------:R-:W-:Y:S01]  /*137e0*/  FMUL R28, R28, R2 ;  /* 0x000000021c1c7220 */ /* 0x000fe20000400000 */
[----:B------:R-:W-:-:S02]  /*137f0*/  F2FP.BF16.F32.PACK_AB R26, RZ, R26 ;  /* 0x0000001aff1a723e */ /* 0x000fc400000010ff */
[----:B------:R-:W-:Y:S02]  /*13800*/  IADD3.X R9, R5, UR4, RZ, P5, !PT ;  /* 0x0000000405097c10 */ /* 0x000fe4000affe4ff */
[----:B------:R-:W-:Y:S02]  /*13810*/  F2FP.BF16.F32.PACK_AB R27, RZ, R27 ;  /* 0x0000001bff1b723e */ /* 0x000fe400000010ff */
[----:B------:R-:W-:Y:S01]  /*13820*/  F2FP.BF16.F32.PACK_AB R28, RZ, R28 ;  /* 0x0000001cff1c723e */ /* 0x000fe200000010ff */
[----:B------:R-:W-:Y:S01]  /*13830*/  @P2 STG.E.U16 desc[UR40][R8.64], R26 ;  /* 0x0000001a08002986 */ /* 0x000fe2000c101528 */
[C---:B------:R-:W-:Y:S02]  /*13840*/  ISETP.GT.AND P5, PT, R0.reuse, 0x9, P1 ;  /* 0x000000090000780c */ /* 0x040fe40000fa4270 */
[C---:B------:R-:W-:Y:S01]  /*13850*/  ISETP.GT.AND P2, PT, R0.reuse, 0x8, P0 ;  /* 0x000000080000780c */ /* 0x040fe20000744270 */
[----:B------:R-:W-:Y:S01]  /*13860*/  @P3 STG.E.U16 desc[UR40][R8.64+0x2], R27 ;  /* 0x0000021b08003986 */ /* 0x000fe2000c101528 */
[-C--:B------:R-:W-:Y:S01]  /*13870*/  FMUL R29, R29, R2.reuse ;  /* 0x000000021d1d7220 */ /* 0x080fe20000400000 */
[----:B------:R-:W-:Y:S01]  /*13880*/  ISETP.GT.AND P3, PT, R0, 0x9, P0 ;  /* 0x000000090000780c */ /* 0x000fe20000764270 */
[-C--:B------:R-:W-:Y:S01]  /*13890*/  FMUL R30, R30, R2.reuse ;  /* 0x000000021e1e7220 */ /* 0x080fe20000400000 */
[----:B------:R-:W-:Y:S01]  /*138a0*/  @P4 STG.E.U16 desc[UR40][R4.64+0x10], R28 ;  /* 0x0000101c04004986 */ /* 0x000fe2000c101528 */
[----:B------:R-:W-:Y:S01]  /*138b0*/  ISETP.GT.AND P4, PT, R0, 0x10, P1 ;  /* 0x000000100000780c */ /* 0x000fe20000f84270 */
[-C--:B------:R-:W-:Y:S01]  /*138c0*/  FMUL R31, R31, R2.reuse ;  /* 0x000000021f1f7220 */ /* 0x080fe20000400000 */
[----:B------:R-:W-:Y:S01]  /*138d0*/  IADD3 R10, P6, R4, UR5, RZ ;  /* 0x00000005040a7c10 */ /* 0x000fe2000ffde0ff */
[----:B------:R-:W-:Y:S01]  /*138e0*/  FMUL R32, R32, R2 ;  /* 0x0000000220207220 */ /* 0x000fe20000400000 */
[----:B------:R-:W-:-:S02]  /*138f0*/  F2FP.BF16.F32.PACK_AB R29, RZ, R29 ;  /* 0x0000001dff1d723e */ /* 0x000fc400000010ff */
[----:B------:R-:W-:Y:S02]  /*13900*/  F2FP.BF16.F32.PACK_AB R30, RZ, R30 ;  /* 0x0000001eff1e723e */ /* 0x000fe400000010ff */
[----:B------:R-:W-:Y:S02]  /*13910*/  IADD3.X R11, R5, UR4, RZ, P6, !PT ;  /* 0x00000004050b7c10 */ /* 0x000fe4000b7fe4ff */
[----:B------:R-:W-:Y:S01]  /*13920*/  F2FP.BF16.F32.PACK_AB R31, RZ, R31 ;  /* 0x0000001fff1f723e */ /* 0x000fe200000010ff */
[----:B------:R-:W-:Y:S01]  /*13930*/  @P5 STG.E.U16 desc[UR40][R4.64+0x12], R29 ;  /* 0x0000121d04005986 */ /* 0x000fe2000c101528 */
[----:B------:R-:W-:Y:S02]  /*13940*/  F2FP.BF16.F32.PACK_AB R32, RZ, R32 ;  /* 0x00000020ff20723e */ /* 0x000fe400000010ff */
[C---:B------:R-:W-:Y:S01]  /*13950*/  ISETP.GT.AND P5, PT, R0.reuse, 0x11, P1 ;  /* 0x000000110000780c */ /* 0x040fe20000fa4270 */
[----:B------:R-:W-:Y:S01]  /*13960*/  @P2 STG.E.U16 desc[UR40][R10.64+0x10], R30 ;  /* 0x0000101e0a002986 */ /* 0x000fe2000c101528 */
[----:B------:R-:W-:Y:S01]  /*13970*/  ISETP.GT.AND P2, PT, R0, 0x10, P0 ;  /* 0x000000100000780c */ /* 0x000fe20000744270 */
[----:B------:R-:W-:-:S02]  /*13980*/  FMUL R33, R33, R2 ;  /* 0x0000000221217220 */ /* 0x000fc40000400000 */
[----:B------:R-:W-:Y:S01]  /*13990*/  @P3 STG.E.U16 desc[UR40][R6.64+0x12], R31 ;  /* 0x0000121f06003986 */ /* 0x000fe2000c101528 */
[----:B------:R-:W-:Y:S01]  /*139a0*/  ISETP.GT.AND P3, PT, R0, 0x11, P0 ;  /* 0x000000110000780c */ /* 0x000fe20000764270 */
[-C--:B------:R-:W-:Y:S02]  /*139b0*/  FMUL R34, R34, R2.reuse ;  /* 0x0000000222227220 */ /* 0x080fe40000400000 */
[----:B------:R-:W-:Y:S01]  /*139c0*/  @P4 STG.E.U16 desc[UR40][R4.64+0x20], R32 ;  /* 0x0000202004004986 */ /* 0x000fe2000c101528 */
[----:B------:R-:W-:Y:S01]  /*139d0*/  ISETP.GT.AND P4, PT, R0, 0x18, P1 ;  /* 0x000000180000780c */ /* 0x000fe20000f84270 */
[-C--:B------:R-:W-:Y:S01]  /*139e0*/  FMUL R35, R35, R2.reuse ;  /* 0x0000000223237220 */ /* 0x080fe20000400000 */
[----:B------:R-:W-:Y:S01]  /*139f0*/  FMUL R36, R36, R2 ;  /* 0x0000000224247220 */ /* 0x000fe20000400000 */
[----:B------:R-:W-:Y:S02]  /*13a00*/  F2FP.BF16.F32.PACK_AB R33, RZ, R33 ;  /* 0x00000021ff21723e */ /* 0x000fe400000010ff */
[----:B------:R-:W-:-:S02]  /*13a10*/  F2FP.BF16.F32.PACK_AB R34, RZ, R34 ;  /* 0x00000022ff22723e */ /* 0x000fc400000010ff */
[----:B------:R-:W-:Y:S01]  /*13a20*/  F2FP.BF16.F32.PACK_AB R35, RZ, R35 ;  /* 0x00000023ff23723e */ /* 0x000fe200000010ff */
[----:B------:R-:W-:Y:S01]  /*13a30*/  @P5 STG.E.U16 desc[UR40][R4.64+0x22], R33 ;  /* 0x0000222104005986 */ /* 0x000fe2000c101528 */
[----:B------:R-:W-:Y:S02]  /*13a40*/  F2FP.BF16.F32.PACK_AB R36, RZ, R36 ;  /* 0x00000024ff24723e */ /* 0x000fe400000010ff */
[C---:B------:R-:W-:Y:S01]  /*13a50*/  ISETP.GT.AND P5, PT, R0.reuse, 0x19, P1 ;  /* 0x000000190000780c */ /* 0x040fe20000fa4270 */
[----:B------:R-:W-:Y:S01]  /*13a60*/  @P2 STG.E.U16 desc[UR40][R6.64+0x20], R34 ;  /* 0x0000202206002986 */ /* 0x000fe2000c101528 */
[C---:B------:R-:W-:Y:S01]  /*13a70*/  ISETP.GT.AND P2, PT, R0.reuse, 0x18, P0 ;  /* 0x000000180000780c */ /* 0x040fe20000744270 */
[-C--:B------:R-:W-:Y:S02]  /*13a80*/  FMUL R37, R37, R2.reuse ;  /* 0x0000000225257220 */ /* 0x080fe40000400000 */
[----:B------:R-:W-:Y:S01]  /*13a90*/  @P3 STG.E.U16 desc[UR40][R6.64+0x22], R35 ;  /* 0x0000222306003986 */ /* 0x000fe2000c101528 */
[----:B------:R-:W-:Y:S01]  /*13aa0*/  ISETP.GT.AND P3, PT, R0, 0x19, P0 ;  /* 0x000000190000780c */ /* 0x000fe20000764270 */
[----:B------:R-:W-:-:S02]  /*13ab0*/  FMUL R38, R38, R2 ;  /* 0x0000000226267220 */ /* 0x000fc40000400000 */
[----:B------:R-:W-:Y:S01]  /*13ac0*/  @P4 STG.E.U16 desc[UR40][R4.64+0x30], R36 ;  /* 0x0000302404004986 */ /* 0x000fe2000c101528 */
[----:B------:R-:W-:Y:S01]  /*13ad0*/  ISETP.GT.AND P4, PT, R0, 0x20, P1 ;  /* 0x000000200000780c */ /* 0x000fe20000f84270 */
[-C--:B------:R-:W-:Y:S01]  /*13ae0*/  FMUL R39, R39, R2.reuse ;  /* 0x0000000227277220 */ /* 0x080fe20000400000 */
[----:B------:R-:W-:Y:S01]  /*13af0*/  FMUL R40, R40, R2 ;  /* 0x0000000228287220 */ /* 0x000fe20000400000 */
[----:B------:R-:W-:Y:S02]  /*13b00*/  F2FP.BF16.F32.PACK_AB R37, RZ, R37 ;  /* 0x00000025ff25723e */ /* 0x000fe400000010ff */
[----:B------:R-:W-:Y:S02]  /*13b10*/  F2FP.BF16.F32.PACK_AB R38, RZ, R38 ;  /* 0x00000026ff26723e */ /* 0x000fe400000010ff */
[----:B------:R-:W-:Y:S01]  /*13b20*/  F2FP.BF16.F32.PACK_AB R39, RZ, R39 ;  /* 0x00000027ff27723e */ /* 0x000fe200000010ff */
[----:B------:R-:W-:Y:S01]  /*13b30*/  @P5 STG.E.U16 desc[UR40][R4.64+0x32], R37 ;  /* 0x0000322504005986 */ /* 0x000fe2000c101528 */
[----:B------:R-:W-:-:S02]  /*13b40*/  F2FP.BF16.F32.PACK_AB R40, RZ, R40 ;  /* 0x00000028ff28723e */ /* 0x000fc400000010ff */
[C---:B------:R-:W-:Y:S01]  /*13b50*/  ISETP.GT.AND P5, PT, R0.reuse, 0x21, P1 ;  /* 0x000000210000780c */ /* 0x040fe20000fa4270 */
[----:B------:R-:W-:Y:S01]  /*13b60*/  @P2 STG.E.U16 desc[UR40][R6.64+0x30], R38 ;  /* 0x0000302606002986 */ /* 0x000fe2000c101528 */
[C---:B------:R-:W-:Y:S01]  /*13b70*/  ISETP.GT.AND P2, PT, R0.reuse, 0x20, P0 ;  /* 0x000000200000780c */ /* 0x040fe20000744270 */
[-C--:B------:R-:W-:Y:S02]  /*13b80*/  FMUL R41, R41, R2.reuse ;  /* 0x0000000229297220 */ /* 0x080fe40000400000 */
[----:B------:R-:W-:Y:S01]  /*13b90*/  @P3 STG.E.U16 desc[UR40][R6.64+0x32], R39 ;  /* 0x0000322706003986 */ /* 0x000fe2000c101528 */
[----:B------:R-:W-:Y:S01]  /*13ba0*/  ISETP.GT.AND P3, PT, R0, 0x21, P0 ;  /* 0x000000210000780c */ /* 0x000fe20000764270 */
[-C--:B------:R-:W-:Y:S02]  /*13bb0*/  FMUL R42, R42, R2.reuse ;  /* 0x000000022a2a7220 */ /* 0x080fe40000400000 */
[----:B------:R-:W-:Y:S01]  /*13bc0*/  @P4 STG.E.U16 desc[UR40][R4.64+0x40], R40 ;  /* 0x0000402804004986 */ /* 0x000fe2000c101528 */
[----:B------:R-:W-:Y:S01]  /*13bd0*/  ISETP.GT.AND P4, PT, R0, 0x28, P1 ;  /* 0x000000280000780c */ /* 0x000fe20000f84270 */
[-C--:B------:R-:W-:Y:S01]  /*13be0*/  FMUL R43, R43, R2.reuse ;  /* 0x000000022b2b7220 */ /* 0x080fe20000400000 */
[----:B------:R-:W-:Y:S01]  /*13bf0*/  FMUL R44, R44, R2 ;  /* 0x000000022c2c7220 */ /* 0x000fe20000400000 */
[----:B------:R-:W-:-:S02]  /*13c00*/  F2FP.BF16.F32.PACK_AB R41, RZ, R41 ;  /* 0x00000029ff29723e */ /* 0x000fc400000010ff */
[----:B------:R-:W-:Y:S02]  /*13c10*/  F2FP.BF16.F32.PACK_AB R42, RZ, R42 ;  /* 0x0000002aff2a723e */ /* 0x000fe400000010ff */
        /* <DEDUP_REMOVED lines=357> */
[----:B------:R-:W-:Y:S01]  /*15270*/  ISETP.GT.AND P2, PT, R0, 0xd8, P0 ;  /* 0x000000d80000780c */ /* 0x000fe20000744270 */
[-C--:B------:R-:W-:Y:S02]  /*15280*/  FMUL R133, R133, R2.reuse ;  /* 0x0000000285857220 */ /* 0x080fe40000400000 */
[----:B------:R-:W-:Y:S01]  /*15290*/  @P3 STG.E.U16 desc[UR40][R6.64+0x1a2], R131 ;  /* 0x0001a28306003986 */ /* 0x000fe2000c101528 */
[----:B------:R-:W-:-:S03]  /*152a0*/  FMUL R134, R134, R2 ;  /* 0x0000000286867220 */ /* 0x000fc60000400000 */
[----:B------:R-:W-:Y:S01]  /*152b0*/  @P4 STG.E.U16 desc[UR40][R4.64+0x1b0], R132 ;  /* 0x0001b08404004986 */ /* 0x000fe2000c101528 */
[C---:B------:R-:W-:Y:S01]  /*152c0*/  ISETP.GT.AND P4, PT, R0.reuse, 0xd9, P0 ;  /* 0x000000d90000780c */ /* 0x040fe20000784270 */
[----:B------:R-:W-:Y:S01]  /*152d0*/  FMUL R135, R135, R2 ;  /* 0x0000000287877220 */ /* 0x000fe20000400000 */
[----:B------:R-:W-:Y:S02]  /*152e0*/  F2FP.BF16.F32.PACK_AB R133, RZ, R133 ;  /* 0x00000085ff85723e */ /* 0x000fe400000010ff */
[----:B------:R-:W-:Y:S02]  /*152f0*/  F2FP.BF16.F32.PACK_AB R134, RZ, R134 ;  /* 0x00000086ff86723e */ /* 0x000fe400000010ff */
[----:B------:R-:W-:Y:S01]  /*15300*/  F2FP.BF16.F32.PACK_AB R135, RZ, R135 ;  /* 0x00000087ff87723e */ /* 0x000fe200000010ff */
[----:B------:R-:W-:Y:S01]  /*15310*/  @P5 STG.E.U16 desc[UR40][R4.64+0x1b2], R133 ;  /* 0x0001b28504005986 */ /* 0x000fe2000c101528 */
[----:B------:R-:W-:-:S03]  /*15320*/  ISETP.GT.AND P5, PT, R0, 0xe0, P1 ;  /* 0x000000e00000780c */ /* 0x000fc60000fa4270 */
[----:B------:R-:W-:Y:S01]  /*15330*/  @P2 STG.E.U16 desc[UR40][R6.64+0x1b0], R134 ;  /* 0x0001b08606002986 */ /* 0x000fe2000c101528 */
[----:B------:R-:W-:Y:S01]  /*15340*/  ISETP.GT.AND P2, PT, R0, 0xe1, P1 ;  /* 0x000000e10000780c */ /* 0x000fe20000f44270 */
[-C--:B------:R-:W-:Y:S01]  /*15350*/  FMUL R136, R136, R2.reuse ;  /* 0x0000000288887220 */ /* 0x080fe20000400000 */
[C---:B------:R-:W-:Y:S01]  /*15360*/  ISETP.GT.AND P3, PT, R0.reuse, 0xe0, P0 ;  /* 0x000000e00000780c */ /* 0x040fe20000764270 */
[----:B------:R-:W-:Y:S01]  /*15370*/  @P4 STG.E.U16 desc[UR40][R6.64+0x1b2], R135 ;  /* 0x0001b28706004986 */ /* 0x000fe2000c101528 */
[-C--:B------:R-:W-:Y:S01]  /*15380*/  FMUL R137, R137, R2.reuse ;  /* 0x0000000289897220 */ /* 0x080fe20000400000 */
[----:B------:R-:W-:Y:S01]  /*15390*/  ISETP.GT.AND P4, PT, R0, 0xe1, P0 ;  /* 0x000000e10000780c */ /* 0x000fe20000784270 */
[-C--:B------:R-:W-:Y:S01]  /*153a0*/  FMUL R138, R138, R2.reuse ;  /* 0x000000028a8a7220 */ /* 0x080fe20000400000 */
[----:B------:R-:W-:Y:S01]  /*153b0*/  FMUL R139, R139, R2 ;  /* 0x000000028b8b7220 */ /* 0x000fe20000400000 */
[----:B------:R-:W-:Y:S02]  /*153c0*/  F2FP.BF16.F32.PACK_AB R136, RZ, R136 ;  /* 0x00000088ff88723e */ /* 0x000fe400000010ff */
[----:B------:R-:W-:-:S02]  /*153d0*/  F2FP.BF16.F32.PACK_AB R137, RZ, R137 ;  /* 0x00000089ff89723e */ /* 0x000fc400000010ff */
[----:B------:R-:W-:Y:S02]  /*153e0*/  F2FP.BF16.F32.PACK_AB R138, RZ, R138 ;  /* 0x0000008aff8a723e */ /* 0x000fe400000010ff */
[----:B------:R-:W-:Y:S01]  /*153f0*/  F2FP.BF16.F32.PACK_AB R139, RZ, R139 ;  /* 0x0000008bff8b723e */ /* 0x000fe200000010ff */
[----:B------:R-:W-:Y:S01]  /*15400*/  @P5 STG.E.U16 desc[UR40][R4.64+0x1c0], R136 ;  /* 0x0001c08804005986 */ /* 0x000fe2000c101528 */
[----:B------:R-:W-:-:S03]  /*15410*/  ISETP.GT.AND P5, PT, R0, 0xe9, P1 ;  /* 0x000000e90000780c */ /* 0x000fc60000fa4270 */
[----:B------:R-:W-:Y:S01]  /*15420*/  @P2 STG.E.U16 desc[UR40][R4.64+0x1c2], R137 ;  /* 0x0001c28904002986 */ /* 0x000fe2000c101528 */
[C---:B------:R-:W-:Y:S02]  /*15430*/  ISETP.GT.AND P2, PT, R0.reuse, 0xe8, P1 ;  /* 0x000000e80000780c */ /* 0x040fe40000f44270 */
[C---:B------:R-:W-:Y:S01]  /*15440*/  ISETP.GT.AND P6, PT, R0.reuse, 0xe8, P0 ;  /* 0x000000e80000780c */ /* 0x040fe200007c4270 */
[----:B------:R-:W-:Y:S01]  /*15450*/  @P3 STG.E.U16 desc[UR40][R6.64+0x1c0], R138 ;  /* 0x0001c08a06003986 */ /* 0x000fe2000c101528 */
[----:B------:R-:W-:Y:S01]  /*15460*/  ISETP.GT.AND P3, PT, R0, 0xe9, P0 ;  /* 0x000000e90000780c */ /* 0x000fe20000764270 */
[-C--:B------:R-:W-:Y:S01]  /*15470*/  FMUL R140, R140, R2.reuse ;  /* 0x000000028c8c7220 */ /* 0x080fe20000400000 */
[-C--:B------:R-:W-:Y:S01]  /*15480*/  FMUL R141, R141, R2.reuse ;  /* 0x000000028d8d7220 */ /* 0x080fe20000400000 */
[----:B------:R-:W-:Y:S01]  /*15490*/  @P4 STG.E.U16 desc[UR40][R6.64+0x1c2], R139 ;  /* 0x0001c28b06004986 */ /* 0x000fe2000c101528 */
[----:B------:R-:W-:Y:S01]  /*154a0*/  ISETP.GT.AND P4, PT, R0, 0xf0, P1 ;  /* 0x000000f00000780c */ /* 0x000fe20000f84270 */
[-C--:B------:R-:W-:Y:S01]  /*154b0*/  FMUL R142, R142, R2.reuse ;  /* 0x000000028e8e7220 */ /* 0x080fe20000400000 */
[-C--:B------:R-:W-:Y:S01]  /*154c0*/  FMUL R143, R143, R2.reuse ;  /* 0x000000028f8f7220 */ /* 0x080fe20000400000 */
[----:B------:R-:W-:Y:S01]  /*154d0*/  FMUL R144, R144, R2 ;  /* 0x0000000290907220 */ /* 0x000fe20000400000 */
[----:B------:R-:W-:-:S02]  /*154e0*/  F2FP.BF16.F32.PACK_AB R140, RZ, R140 ;  /* 0x0000008cff8c723e */ /* 0x000fc400000010ff */
[----:B------:R-:W-:Y:S02]  /*154f0*/  F2FP.BF16.F32.PACK_AB R141, RZ, R141 ;  /* 0x0000008dff8d723e */ /* 0x000fe400000010ff */
[----:B------:R-:W-:Y:S02]  /*15500*/  F2FP.BF16.F32.PACK_AB R142, RZ, R142 ;  /* 0x0000008eff8e723e */ /* 0x000fe400000010ff */
[----:B------:R-:W-:Y:S02]  /*15510*/  F2FP.BF16.F32.PACK_AB R143, RZ, R143 ;  /* 0x0000008fff8f723e */ /* 0x000fe400000010ff */
[----:B------:R-:W-:Y:S01]  /*15520*/  F2FP.BF16.F32.PACK_AB R144, RZ, R144 ;  /* 0x00000090ff90723e */ /* 0x000fe200000010ff */
[----:B------:R-:W-:Y:S01]  /*15530*/  @P2 STG.E.U16 desc[UR40][R4.64+0x1d0], R140 ;  /* 0x0001d08c04002986 */ /* 0x000fe2000c101528 */
[----:B------:R-:W-:-:S03]  /*15540*/  ISETP.GT.AND P2, PT, R0, 0xf1, P1 ;  /* 0x000000f10000780c */ /* 0x000fc60000f44270 */
[----:B------:R-:W-:Y:S01]  /*15550*/  @P5 STG.E.U16 desc[UR40][R4.64+0x1d2], R141 ;  /* 0x0001d28d04005986 */ /* 0x000fe2000c101528 */
[----:B------:R-:W-:-:S03]  /*15560*/  ISETP.GT.AND P5, PT, R0, 0xf0, P0 ;  /* 0x000000f00000780c */ /* 0x000fc600007a4270 */
[----:B------:R-:W-:Y:S01]  /*15570*/  @P6 STG.E.U16 desc[UR40][R6.64+0x1d0], R142 ;  /* 0x0001d08e06006986 */ /* 0x000fe2000c101528 */
[----:B------:R-:W-:-:S03]  /*15580*/  FMUL R145, R145, R2 ;  /* 0x0000000291917220 */ /* 0x000fc60000400000 */
[----:B------:R-:W-:Y:S01]  /*15590*/  @P3 STG.E.U16 desc[UR40][R6.64+0x1d2], R143 ;  /* 0x0001d28f06003986 */ /* 0x000fe2000c101528 */
[----:B------:R-:W-:-:S03]  /*155a0*/  ISETP.GT.AND P3, PT, R0, 0xf8, P1 ;  /* 0x000000f80000780c */ /* 0x000fc60000f64270 */
[----:B------:R-:W-:Y:S01]  /*155b0*/  @P4 STG.E.U16 desc[UR40][R4.64+0x1e0], R144 ;  /* 0x0001e09004004986 */ /* 0x000fe2000c101528 */
[----:B------:R-:W-:Y:S01]  /*155c0*/  ISETP.GT.AND P4, PT, R0, 0xf1, P0 ;  /* 0x000000f10000780c */ /* 0x000fe20000784270 */
[-C--:B------:R-:W-:Y:S01]  /*155d0*/  FMUL R146, R146, R2.reuse ;  /* 0x0000000292927220 */ /* 0x080fe20000400000 */
[C---:B------:R-:W-:Y:S01]  /*155e0*/  ISETP.GT.AND P1, PT, R0.reuse, 0xf9, P1 ;  /* 0x000000f90000780c */ /* 0x040fe20000f24270 */
[-C--:B------:R-:W-:Y:S01]  /*155f0*/  FMUL R147, R147, R2.reuse ;  /* 0x0000000293937220 */ /* 0x080fe20000400000 */
[----:B------:R-:W-:Y:S01]  /*15600*/  ISETP.GT.AND P6, PT, R0, 0xf8, P0 ;  /* 0x000000f80000780c */ /* 0x000fe200007c4270 */
[-C--:B------:R-:W-:Y:S01]  /*15610*/  FMUL R148, R148, R2.reuse ;  /* 0x0000000294947220 */ /* 0x080fe20000400000 */
[----:B------:R-:W-:Y:S01]  /*15620*/  FMUL R149, R149, R2 ;  /* 0x0000000295957220 */ /* 0x000fe20000400000 */
[----:B------:R-:W-:Y:S02]  /*15630*/  F2FP.BF16.F32.PACK_AB R145, RZ, R145 ;  /* 0x00000091ff91723e */ /* 0x000fe400000010ff */
[----:B------:R-:W-:-:S02]  /*15640*/  F2FP.BF16.F32.PACK_AB R146, RZ, R146 ;  /* 0x00000092ff92723e */ /* 0x000fc400000010ff */
[----:B------:R-:W-:Y:S02]  /*15650*/  ISETP.GT.AND P0, PT, R0, 0xf9, P0 ;  /* 0x000000f90000780c */ /* 0x000fe40000704270 */
[----:B------:R-:W-:Y:S01]  /*15660*/  F2FP.BF16.F32.PACK_AB R147, RZ, R147 ;  /* 0x00000093ff93723e */ /* 0x000fe200000010ff */
[----:B------:R-:W-:Y:S01]  /*15670*/  FMUL R150, R150, R2 ;  /* 0x0000000296967220 */ /* 0x000fe20000400000 */
[----:B------:R-:W-:Y:S02]  /*15680*/  F2FP.BF16.F32.PACK_AB R148, RZ, R148 ;  /* 0x00000094ff94723e */ /* 0x000fe400000010ff */
[----:B------:R-:W-:Y:S01]  /*15690*/  F2FP.BF16.F32.PACK_AB R149, RZ, R149 ;  /* 0x00000095ff95723e */ /* 0x000fe200000010ff */
[----:B------:R-:W-:Y:S01]  /*156a0*/  FMUL R151, R151, R2 ;  /* 0x0000000297977220 */ /* 0x000fe20000400000 */
[----:B------:R-:W-:Y:S01]  /*156b0*/  @P2 STG.E.U16 desc[UR40][R4.64+0x1e2], R145 ;  /* 0x0001e29104002986 */ /* 0x000fe2000c101528 */
[----:B------:R-:W-:-:S03]  /*156c0*/  F2FP.BF16.F32.PACK_AB R150, RZ, R150 ;  /* 0x00000096ff96723e */ /* 0x000fc600000010ff */
[----:B------:R-:W-:Y:S01]  /*156d0*/  @P5 STG.E.U16 desc[UR40][R6.64+0x1e0], R146 ;  /* 0x0001e09206005986 */ /* 0x000fe2000c101528 */
[----:B------:R-:W-:-:S03]  /*156e0*/  F2FP.BF16.F32.PACK_AB R151, RZ, R151 ;  /* 0x00000097ff97723e */ /* 0x000fc600000010ff */
[----:B------:R-:W-:Y:S04]  /*156f0*/  @P4 STG.E.U16 desc[UR40][R6.64+0x1e2], R147 ;  /* 0x0001e29306004986 */ /* 0x000fe8000c101528 */
[----:B------:R-:W-:Y:S04]  /*15700*/  @P3 STG.E.U16 desc[UR40][R4.64+0x1f0], R148 ;  /* 0x0001f09404003986 */ /* 0x000fe8000c101528 */
[----:B------:R0:W-:Y:S02]  /*15710*/  @P1 STG.E.U16 desc[UR40][R4.64+0x1f2], R149 ;  /* 0x0001f29504001986 */ /* 0x0001e4000c101528 */
[----:B0-----:R-:W-:Y:S01]  /*15720*/  @P6 IMAD.MOV.U32 R4, RZ, RZ, R6 ;  /* 0x000000ffff046224 */ /* 0x001fe200078e0006 */
[----:B------:R-:W-:-:S05]  /*15730*/  @P6 MOV R5, R7 ;  /* 0x0000000700056202 */ /* 0x000fca0000000f00 */
[----:B------:R0:W-:Y:S04]  /*15740*/  @P6 STG.E.U16 desc[UR40][R4.64+0x1f0], R150 ;  /* 0x0001f09604006986 */ /* 0x0001e8000c101528 */
[----:B------:R0:W-:Y:S02]  /*15750*/  @P0 STG.E.U16 desc[UR40][R6.64+0x1f2], R151 ;  /* 0x0001f29706000986 */ /* 0x0001e4000c101528 */
.L_x_536:
[----:B------:R-:W-:Y:S05]  /*15760*/  BSYNC B0 ;  /* 0x0000000000007941 */ /* 0x000fea0003800000 */
.L_x_28:
[----:B0-----:R-:W2:Y:S04]  /*15770*/  LDL.LU R5, [R1+0x200] ;  /* 0x0002000001057983 */ /* 0x001ea80000300800 */
[----:B------:R-:W2:Y:S01]  /*15780*/  LDL.LU R4, [R1+0x204] ;  /* 0x0002040001047983 */ /* 0x000ea20000300800 */
[----:B------:R-:W-:Y:S01]  /*15790*/  ULDC UR4, c[0x0][0xc] ;  /* 0x0000030000047ab9 */ /* 0x000fe20000000800 */
[----:B------:R-:W-:Y:S01]  /*157a0*/  ULDC UR5, c[0x0][0x10] ;  /* 0x0000040000057ab9 */ /* 0x000fe20000000800 */
[----:B-----5:R-:W2:Y:S01]  /*157b0*/  LDC R3, c[0x0][0x14] ;  /* 0x00000500ff037b82 */ /* 0x020ea20000000800 */
[----:B------:R-:W-:Y:S01]  /*157c0*/  UIMAD.WIDE.U32 UR4, UR4, UR5, URZ ;  /* 0x00000005040472a5 */ /* 0x000fe2000f8e003f */
[----:B----4-:R-:W-:Y:S01]  /*157d0*/  PRMT R0, RZ, 0x7610, R0 ;  /* 0x00007610ff007816 */ /* 0x010fe20000000000 */
[----:B------:R-:W-:Y:S01]  /*157e0*/  UMOV UR43, 0xffffffff ;  /* 0xffffffff002b7882 */ /* 0x000fe20000000000 */
[----:B------:R-:W-:-:S03]  /*157f0*/  UMOV UR44, 0xffffffff ;  /* 0xffffffff002c7882 */ /* 0x000fc60000000000 */
[----:B--2---:R-:W-:-:S04]  /*15800*/  IMAD.WIDE.U32 R4, R3, UR4, R4 ;  /* 0x0000000403047c25 */ /* 0x004fc8000f8e0004 */
[----:B------:R-:W-:Y:S01]  /*15810*/  IMAD R3, R3, UR5, RZ ;  /* 0x0000000503037c24 */ /* 0x000fe2000f8e02ff */
[----:B------:R-:W-:Y:S01]  /*15820*/  ULDC.64 UR4, c[0x0][0x650] ;  /* 0x0001940000047ab9 */ /* 0x000fe20000000a00 */
[----:B------:R-:W-:Y:S01]  /*15830*/  IMAD.MOV.U32 R7, RZ, RZ, R4 ;  /* 0x000000ffff077224 */ /* 0x000fe200078e0004 */
[----:B------:R-:W-:Y:S01]  /*15840*/  ISETP.GE.U32.AND P0, PT, R4, UR4, PT ;  /* 0x0000000404007c0c */ /* 0x000fe2000bf06070 */
[----:B------:R-:W-:-:S05]  /*15850*/  IMAD.IADD R6, R5, 0x1, R3 ;  /* 0x0000000105067824 */ /* 0x000fca00078e0203 */
[----:B------:R0:W-:Y:S01]  /*15860*/  STL [R1+0x200], R6 ;  /* 0x0002000601007387 */ /* 0x0001e20000100800 */
[----:B------:R-:W-:-:S03]  /*15870*/  ISETP.GE.U32.AND.EX P0, PT, R6, UR5, PT, P0 ;  /* 0x0000000506007c0c */ /* 0x000fc6000bf06100 */
[----:B------:R0:W-:Y:S10]  /*15880*/  STL [R1+0x204], R7 ;  /* 0x0002040701007387 */ /* 0x0001f40000100800 */
[----:B0-----:R-:W-:Y:S05]  /*15890*/  @P0 BRA `(.L_x_537) ;  /* 0x0000000400880947 */ /* 0x001fea0003800000 */
[----:B------:R-:W0:Y:S01]  /*158a0*/  S2UR UR6, SR_CTAID.X ;  /* 0x00000000000679c3 */ /* 0x000e220000002500 */
[----:B------:R-:W-:Y:S01]  /*158b0*/  ULDC.64 UR12, c[0x0][0x628] ;  /* 0x00018a00000c7ab9 */ /* 0x000fe20000000a00 */
[----:B------:R-:W-:Y:S01]  /*158c0*/  ULDC UR4, c[0x0][0x150] ;  /* 0x0000540000047ab9 */ /* 0x000fe20000000800 */
[----:B------:R-:W-:Y:S01]  /*158d0*/  ISETP.NE.U32.AND P0, PT, RZ, UR12, PT ;  /* 0x0000000cff007c0c */ /* 0x000fe2000bf05070 */
[----:B------:R-:W-:Y:S01]  /*158e0*/  ULDC UR15, c[0x0][0x630] ;  /* 0x00018c00000f7ab9 */ /* 0x000fe20000000800 */
[C---:B------:R-:W-:Y:S01]  /*158f0*/  R2UR UR16, R7.reuse ;  /* 0x00000000071072ca */ /* 0x040fe200000e0000 */
[----:B------:R-:W-:Y:S01]  /*15900*/  ULDC UR19, c[0x0][0x154] ;  /* 0x0000550000137ab9 */ /* 0x000fe20000000800 */
[----:B------:R-:W-:Y:S01]  /*15910*/  ISETP.NE.AND.EX P0, PT, RZ, UR13, PT, P0 ;  /* 0x0000000dff007c0c */ /* 0x000fe2000bf05300 */
[----:B------:R-:W2:Y:S01]  /*15920*/  S2UR UR18, SR_CTAID.Y ;  /* 0x00000000001279c3 */ /* 0x000ea20000002600 */
[----:B------:R-:W-:Y:S02]  /*15930*/  R2UR UR17, R6 ;  /* 0x00000000061172ca */ /* 0x000fe400000e0000 */
[----:B------:R-:W-:-:S02]  /*15940*/  R2UR UR10, R7 ;  /* 0x00000000070a72ca */ /* 0x000fc400000e0000 */
[----:B------:R-:W-:Y:S02]  /*15950*/  R2UR UR11, R6 ;  /* 0x00000000060b72ca */ /* 0x000fe400000e0000 */
[----:B0-----:R-:W-:-:S05]  /*15960*/  I2FP.F32.U32 R0, UR6 ;  /* 0x0000000600007c45 */ /* 0x001fca0008201000 */
[----:B------:R-:W-:-:S04]  /*15970*/  FMUL R0, R0, UR4 ;  /* 0x0000000400007c20 */ /* 0x000fc80008400000 */
[----:B------:R0:W4:Y:S01]  /*15980*/  F2I.U32.TRUNC.NTZ R3, R0 ;  /* 0x0000000000037305 */ /* 0x000122000020f000 */
[----:B--2---:R-:W-:Y:S05]  /*15990*/  @!P0 BRA `(.L_x_538) ;  /* 0x0000000000308947 */ /* 0x004fea0003800000 */
        /* <DEDUP_REMOVED lines=12> */
.L_x_538:
[----:B------:R-:W-:Y:S01]  /*15a60*/  USHF.R.U64 UR44, UR10, UR15, UR11 ;  /* 0x0000000f0a2c7299 */ /* 0x000fe2000800120b */
[----:B0-----:R-:W-:Y:S01]  /*15a70*/  I2FP.F32.U32 R0, UR18 ;  /* 0x0000001200007c45 */ /* 0x001fe20008201000 */
[----:B------:R-:W-:Y:S02]  /*15a80*/  USHF.R.U32.HI UR4, URZ, UR15, UR11 ;  /* 0x0000000f3f047299 */ /* 0x000fe4000801160b */
        /* <DEDUP_REMOVED lines=8> */
[----:B------:R-:W-:Y:S01]  /*15b10*/  UIMAD.WIDE.U32 UR8, UR10, UR12, UR8 ;  /* 0x0000000c0a0872a5 */ /* 0x000fe2000f8e0008 */
[----:B----4-:R-:W-:Y:S01]  /*15b20*/  R2UR UR12, R3 ;  /* 0x00000000030c72ca */ /* 0x010fe200000e0000 */
[----:B------:R-:W-:Y:S01]  /*15b30*/  UIMAD UR10, UR10, UR13, UR4 ;  /* 0x0000000d0a0a72a4 */ /* 0x000fe2000f8e0204 */
[----:B------:R-:W-:Y:S01]  /*15b40*/  ULDC UR11, c[0x0][0x618] ;  /* 0x00018600000b7ab9 */ /* 0x000fe20000000800 */
[----:B------:R-:W-:Y:S02]  /*15b50*/  ULDC UR21, c[0x0][0x658] ;  /* 0x0001960000157ab9 */ /* 0x000fe40000000800 */
[----:B------:R-:W-:Y:S01]  /*15b60*/  UIADD3 UR9, UR9, UR10, URZ ;  /* 0x0000000a09097290 */ /* 0x000fe2000fffe03f */
[----:B------:R-:W-:Y:S01]  /*15b70*/  UMOV UR15, 0xffffffff ;  /* 0xffffffff000f7882 */ /* 0x000fe20000000000 */
[----:B------:R-:W-:Y:S01]  /*15b80*/  ULDC.64 UR4, c[0x0][0x640] ;  /* 0x0001900000047ab9 */ /* 0x000fe20000000a00 */
[----:B------:R-:W-:Y:S01]  /*15b90*/  USHF.L.U32 UR15, UR15, UR21, URZ ;  /* 0x000000150f0f7299 */ /* 0x000fe2000800063f */
[----:B------:R-:W-:Y:S01]  /*15ba0*/  ISETP.NE.U32.AND P0, PT, RZ, UR4, PT ;  /* 0x00000004ff007c0c */ /* 0x000fe2000bf05070 */
[----:B------:R-:W-:-:S02]  /*15bb0*/  USHF.R.U64 UR16, UR8, UR11, UR9 ;  /* 0x0000000b08107299 */ /* 0x000fc40008001209 */
[----:B------:R-:W-:Y:S01]  /*15bc0*/  USHF.R.U32.HI UR8, URZ, UR11, UR9 ;  /* 0x0000000b3f087299 */ /* 0x000fe20008011609 */
[----:B0-----:R-:W-:Y:S01]  /*15bd0*/  R2UR UR14, R0 ;  /* 0x00000000000e72ca */ /* 0x001fe200000e0000 */
[----:B------:R-:W-:Y:S01]  /*15be0*/  ULDC UR17, c[0x0][0x608] ;  /* 0x0001820000117ab9 */ /* 0x000fe20000000800 */
[----:B------:R-:W-:Y:S01]  /*15bf0*/  ULOP3.LUT UR42, URZ, UR15, URZ, 0x33, !UPT ;  /* 0x0000000f3f2a7292 */ /* 0x000fe2000f8e333f */
[----:B------:R-:W-:Y:S01]  /*15c00*/  ISETP.NE.AND.EX P0, PT, RZ, UR5, PT, P0 ;  /* 0x00000005ff007c0c */ /* 0x000fe2000bf05300 */
[----:B------:R-:W-:Y:S02]  /*15c10*/  USHF.R.U64 UR15, UR16, UR17, UR8 ;  /* 0x00000011100f7299 */ /* 0x000fe40008001208 */
[----:B------:R-:W-:Y:S02]  /*15c20*/  USHF.R.U32.HI UR8, URZ, UR17, UR8 ;  /* 0x000000113f087299 */ /* 0x000fe40008011608 */
[----:B------:R-:W-:Y:S02]  /*15c30*/  UIADD3 UR12, -UR12, URZ, URZ ;  /* 0x0000003f0c0c7290 */ /* 0x000fe4000fffe13f */
[----:B------:R-:W-:Y:S01]  /*15c40*/  USHF.R.U64 UR17, UR15, UR21, UR8 ;  /* 0x000000150f117299 */ /* 0x000fe20008001208 */
[----:B------:R-:W-:Y:S01]  /*15c50*/  UMOV UR19, 0x1 ;  /* 0x0000000100137882 */ /* 0x000fe20000000000 */
[----:B------:R-:W-:Y:S01]  /*15c60*/  ULDC UR13, c[0x0][0x144] ;  /* 0x00005100000d7ab9 */ /* 0x000fe20000000800 */
[----:B------:R-:W-:Y:S01]  /*15c70*/  ULDC UR7, c[0x0][0x600] ;  /* 0x0001800000077ab9 */ /* 0x000fe20000000800 */
[----:B------:R-:W-:-:S02]  /*15c80*/  USHF.L.U32 UR24, UR19, UR21, URZ ;  /* 0x0000001513187299 */ /* 0x000fc4000800063f */
[----:B------:R-:W-:Y:S02]  /*15c90*/  USHF.R.U32.HI UR8, URZ, UR21, UR8 ;  /* 0x000000153f087299 */ /* 0x000fe40008011608 */
[----:B------:R-:W-:Y:S02]  /*15ca0*/  UIMAD UR21, UR13, UR12, UR6 ;  /* 0x0000000c0d1572a4 */ /* 0x000fe4000f8e0206 */
[----:B------:R-:W-:Y:S02]  /*15cb0*/  UIADD3 UR20, UR7, -0x1, URZ ;  /* 0xffffffff07147890 */ /* 0x000fe4000fffe03f */
[----:B------:R-:W-:Y:S01]  /*15cc0*/  UIADD3 UR19, -UR14, URZ, URZ ;  /* 0x0000003f0e137290 */ /* 0x000fe2000fffe13f */
        /* <DEDUP_REMOVED lines=17> */
.L_x_539:
[----:B------:R-:W-:Y:S01]  /*15de0*/  UISETP.NE.AND UP0, UPT, UR38, URZ, UPT ;  /* 0x0000003f2600728c */ /* 0x000fe2000bf05270 */
[----:B------:R-:W-:Y:S01]  /*15df0*/  IMAD.MOV.U32 R0, RZ, RZ, 0x1 ;  /* 0x00000001ff007424 */ /* 0x000fe200078e00ff */
[----:B------:R-:W-:Y:S02]  /*15e00*/  USHF.R.U64 UR4, UR6, UR22, UR8 ;  /* 0x0000001606047299 */ /* 0x000fe40008001208 */
[----:B------:R-:W-:Y:S02]  /*15e10*/  ULOP3.LUT UR42, UR15, UR42, URZ, 0xc0, !UPT ;  /* 0x0000002a0f2a7292 */ /* 0x000fe4000f8ec03f */
[----:B------:R-:W-:Y:S02]  /*15e20*/  UIADD3 UR5, -UR4, URZ, URZ ;  /* 0x0000003f04057290 */ /* 0x000fe4000fffe13f */
[----:B------:R-:W-:Y:S02]  /*15e30*/  UIMAD UR42, UR24, UR4, UR42 ;  /* 0x00000004182a72a4 */ /* 0x000fe4000f8e022a */
[----:B------:R-:W-:-:S02]  /*15e40*/  ULOP3.LUT UR16, UR16, UR20, URZ, 0xc0, !UPT ;  /* 0x0000001410107292 */ /* 0x000fc4000f8ec03f */
[----:B------:R-:W-:Y:S02]  /*15e50*/  @UP0 UIMAD UR21, UR25, UR19, UR18 ;  /* 0x00000013191502a4 */ /* 0x000fe4000f8e0212 */
[----:B------:R-:W-:-:S03]  /*15e60*/  UIMAD UR4, UR5, UR23, UR17 ;  /* 0x00000017050472a4 */ /* 0x000fc6000f8e0211 */
[----:B------:R-:W-:Y:S01]  /*15e70*/  ULDC UR5, c[0x0][0x610] ;  /* 0x0001840000057ab9 */ /* 0x000fe20000000800 */
[----:B------:R-:W-:Y:S02]  /*15e80*/  UIMAD UR4, UR4, UR7, UR16 ;  /* 0x00000007040472a4 */ /* 0x000fe4000f8e0210 */
[----:B------:R-:W-:-:S04]  /*15e90*/  UIMAD UR42, UR42, UR5, UR21 ;  /* 0x000000052a2a72a4 */ /* 0x000fc8000f8e0215 */
[----:B------:R-:W-:Y:S02]  /*15ea0*/  USEL UR43, UR4, UR42, !UP0 ;  /* 0x0000002a042b7287 */ /* 0x000fe4000c000000 */
[----:B------:R-:W-:-:S12]  /*15eb0*/  USEL UR42, UR42, UR4, !UP0 ;  /* 0x000000042a2a7287 */ /* 0x000fd8000c000000 */
.L_x_537:
[----:B------:R-:W-:-:S13]  /*15ec0*/  LOP3.LUT P0, RZ, R0, 0xff, RZ, 0xc0, !PT ;  /* 0x000000ff00ff7812 */ /* 0x000fda000780c0ff */
[----:B------:R-:W-:Y:S05]  /*15ed0*/  @P0 BRA `(.L_x_540) ;  /* 0xfffffeb000a40947 */ /* 0x000fea000383ffff */
[----:B------:R-:W-:Y:S05]  /*15ee0*/  EXIT ;  /* 0x000000000000794d */ /* 0x000fea0003800000 */
.L_x_3:
[----:B------:R-:W2:Y:S01]  /*15ef0*/  LDL R5, [R1+0x204] ;  /* 0x0002040001057983 */ /* 0x000ea20000100800 */
[----:B------:R-:W-:-:S03]  /*15f00*/  ULDC.64 UR8, c[0x0][0x650] ;  /* 0x0001940000087ab9 */ /* 0x000fc60000000a00 */
[----:B------:R-:W3:Y:S01]  /*15f10*/  LDL R4, [R1+0x200] ;  /* 0x0002000001047983 */ /* 0x000ee20000100800 */
[----:B------:R-:W-:Y:S01]  /*15f20*/  PRMT R0, RZ, 0x7610, R0 ;  /* 0x00007610ff007816 */ /* 0x000fe20000000000 */
[----:B------:R-:W-:Y:S02]  /*15f30*/  IMAD.MOV.U32 R3, RZ, RZ, -0x1 ;  /* 0xffffffffff037424 */ /* 0x000fe400078e00ff */
[----:B------:R-:W-:Y:S02]  /*15f40*/  IMAD.MOV.U32 R2, RZ, RZ, -0x1 ;  /* 0xffffffffff027424 */ /* 0x000fe400078e00ff */
[----:B------:R-:W-:Y:S01]  /*15f50*/  IMAD.MOV.U32 R9, RZ, RZ, -0x1 ;  /* 0xffffffffff097424 */ /* 0x000fe200078e00ff */
[----:B--2---:R-:W-:-:S04]  /*15f60*/  ISETP.GE.U32.AND P0, PT, R5, UR8, PT ;  /* 0x0000000805007c0c */ /* 0x004fc8000bf06070 */
[----:B---3--:R-:W-:-:S13]  /*15f70*/  ISETP.GE.U32.AND.EX P0, PT, R4, UR9, PT, P0 ;  /* 0x0000000904007c0c */ /* 0x008fda000bf06100 */
[----:B------:R-:W-:Y:S05]  /*15f80*/  @P0 BRA `(.L_x_541) ;  /* 0x00000004008c0947 */ /* 0x000fea0003800000 */
[----:B------:R-:W-:Y:S01]  /*15f90*/  I2FP.F32.U32 R0, UR4 ;  /* 0x0000000400007c45 */ /* 0x000fe20008201000 */
[----:B0-----:R-:W-:Y:S01]  /*15fa0*/  ULDC.64 UR16, c[0x0][0x628] ;  /* 0x00018a0000107ab9 */ /* 0x001fe20000000a00 */
        /* <DEDUP_REMOVED lines=24> */
.L_x_542:
        /* <DEDUP_REMOVED lines=24> */
[----:B------:R-:W-:Y:S01]  /*162b0*/  UMOV UR19, 0x1 ;  /* 0x0000000100137882 */ /* 0x000fe20000000000 */
[----:B------:R-:W-:Y:S01]  /*162c0*/  ULDC UR20, c[0x0][0x608] ;  /* 0x0001820000147ab9 */ /* 0x000fe20000000800 */
[----:B------:R-:W-:Y:S01]  /*162d0*/  USHF.L.U32 UR26, UR19, UR23, URZ ;  /* 0x00000017131a7299 */ /* 0x000fe2000800063f */
[----:B------:R-:W-:Y:S01]  /*162e0*/  ISETP.NE.AND.EX P0, PT, RZ, UR9, PT, P0 ;  /* 0x00000009ff007c0c */ /* 0x000fe2000bf05300 */
[----:B------:R-:W-:Y:S02]  /*162f0*/  USHF.R.U64 UR19, UR18, UR20, UR11 ;  /* 0x0000001412137299 */ /* 0x000fe4000800120b */
[----:B------:R-:W-:Y:S02]  /*16300*/  USHF.R.U32.HI UR11, URZ, UR20, UR11 ;  /* 0x000000143f0b7299 */ /* 0x000fe4000801160b */
[----:B------:R-:W-:-:S02]  /*16310*/  UIADD3 UR15, -UR15, URZ, URZ ;  /* 0x0000003f0f0f7290 */ /* 0x000fc4000fffe13f */
[----:B------:R-:W-:Y:S01]  /*16320*/  USHF.R.U64 UR20, UR19, UR23, UR11 ;  /* 0x0000001713147299 */ /* 0x000fe2000800120b */
[----:B------:R-:W-:Y:S01]  /*16330*/  ULDC UR16, c[0x0][0x144] ;  /* 0x0000510000107ab9 */ /* 0x000fe20000000800 */
[----:B------:R-:W-:Y:S01]  /*16340*/  ULDC UR6, c[0x0][0x600] ;  /* 0x0001800000067ab9 */ /* 0x000fe20000000800 */
[----:B------:R-:W-:Y:S02]  /*16350*/  USHF.R.U32.HI UR11, URZ, UR23, UR11 ;  /* 0x000000173f0b7299 */ /* 0x000fe4000801160b */
[----:B------:R-:W-:Y:S02]  /*16360*/  UIMAD UR23, UR16, UR15, UR4 ;  /* 0x0000000f101772a4 */ /* 0x000fe4000f8e0204 */
[----:B------:R-:W-:Y:S02]  /*16370*/  UIADD3 UR22, UR6, -0x1, URZ ;  /* 0xffffffff06167890 */ /* 0x000fe4000fffe03f */
[----:B------:R-:W-:Y:S02]  /*16380*/  ULOP3.LUT UR27, URZ, UR13, URZ, 0x33, !UPT ;  /* 0x0000000d3f1b7292 */ /* 0x000fe4000f8e333f */
        /* <DEDUP_REMOVED lines=18> */
.L_x_543:
[----:B------:R-:W-:Y:S01]  /*164b0*/  UISETP.NE.AND UP0, UPT, UR38, URZ, UPT ;  /* 0x0000003f2600728c */ /* 0x000fe2000bf05270 */
[----:B------:R-:W-:Y:S01]  /*164c0*/  IMAD.MOV.U32 R0, RZ, RZ, 0x1 ;  /* 0x00000001ff007424 */ /* 0x000fe200078e00ff */
[----:B------:R-:W-:Y:S01]  /*164d0*/  USHF.R.U64 UR8, UR4, UR24, UR11 ;  /* 0x0000001804087299 */ /* 0x000fe2000800120b */
[----:B------:R-:W-:Y:S01]  /*164e0*/  MOV R9, UR5 ;  /* 0x0000000500097c02 */ /* 0x000fe20008000f00 */
[----:B------:R-:W-:Y:S02]  /*164f0*/  ULOP3.LUT UR4, UR19, UR27, URZ, 0xc0, !UPT ;  /* 0x0000001b13047292 */ /* 0x000fe4000f8ec03f */
[----:B------:R-:W-:Y:S02]  /*16500*/  ULOP3.LUT UR18, UR18, UR22, URZ, 0xc0, !UPT ;  /* 0x0000001612127292 */ /* 0x000fe4000f8ec03f */
[----:B------:R-:W-:-:S03]  /*16510*/  UIMAD UR4, UR26, UR8, UR4 ;  /* 0x000000081a0472a4 */ /* 0x000fc6000f8e0204 */
[----:B------:R-:W-:Y:S02]  /*16520*/  @UP0 UIMAD UR23, UR28, UR21, UR7 ;  /* 0x000000151c1702a4 */ /* 0x000fe4000f8e0207 */
[----:B------:R-:W-:-:S03]  /*16530*/  UIADD3 UR7, -UR8, URZ, URZ ;  /* 0x0000003f08077290 */ /* 0x000fc6000fffe13f */
[----:B------:R-:W-:Y:S01]  /*16540*/  ULDC UR8, c[0x0][0x610] ;  /* 0x0001840000087ab9 */ /* 0x000fe20000000800 */
[----:B------:R-:W-:Y:S02]  /*16550*/  UIMAD UR7, UR7, UR25, UR20 ;  /* 0x00000019070772a4 */ /* 0x000fe4000f8e0214 */
[----:B------:R-:W-:Y:S02]  /*16560*/  UIMAD UR4, UR4, UR8, UR23 ;  /* 0x00000008040472a4 */ /* 0x000fe4000f8e0217 */
[----:B------:R-:W-:-:S04]  /*16570*/  UIMAD UR7, UR7, UR6, UR18 ;  /* 0x00000006070772a4 */ /* 0x000fc8000f8e0212 */
[----:B------:R-:W-:Y:S02]  /*16580*/  USEL UR6, UR7, UR4, !UP0 ;  /* 0x0000000407067287 */ /* 0x000fe4000c000000 */
[----:B------:R-:W-:-:S04]  /*16590*/  USEL UR4, UR4, UR7, !UP0 ;  /* 0x0000000704047287 */ /* 0x000fc8000c000000 */
[----:B------:R-:W-:Y:S02]  /*165a0*/  IMAD.U32 R2, RZ, RZ, UR6 ;  /* 0x00000006ff027e24 */ /* 0x000fe4000f8e00ff */
[----:B------:R-:W-:-:S07]  /*165b0*/  IMAD.U32 R3, RZ, RZ, UR4 ;  /* 0x00000004ff037e24 */ /* 0x000fce000f8e00ff */
.L_x_541:
[----:B------:R-:W-:-:S08]  /*165c0*/  NOP ;  /* 0x0000000000007918 */ /* 0x000fd00000000000 */
[----:B0-----:R-:W0:-:S00]  /*165d0*/  USETMAXREG.DEALLOC.CTAPOOL 0x18 ;  /* 0x00000018000079c8 */ /* 0x001e0000080e0500 */
[----:B------:R-:W-:-:S13]  /*165e0*/  ISETP.NE.AND P0, PT, RZ, UR10, PT ;  /* 0x0000000aff007c0c */ /* 0x000fda000bf05270 */
[----:B------:R-:W-:Y:S05]  /*165f0*/  @P0 EXIT ;  /* 0x000000000000094d */ /* 0x000fea0003800000 */
[----:B0-----:R-:W-:Y:S01]  /*16600*/  LOP3.LUT P0, RZ, R0, 0xff, RZ, 0xc0, !PT ;  /* 0x000000ff00ff7812 */ /* 0x001fe2000780c0ff */
[----:B------:R-:W-:Y:S02]  /*16610*/  IMAD.MOV.U32 R0, RZ, RZ, 0x1 ;  /* 0x00000001ff007424 */ /* 0x000fe400078e00ff */
[----:B------:R-:W-:-:S10]  /*16620*/  IMAD.MOV.U32 R6, RZ, RZ, RZ ;  /* 0x000000ffff067224 */ /* 0x000fd400078e00ff */
[----:B------:R-:W-:Y:S05]  /*16630*/  @!P0 BRA `(.L_x_544) ;  /* 0x0000000c00c08947 */ /* 0x000fea0003800000 */
[----:B------:R-:W0:Y:S01]  /*16640*/  S2R R4, SR_TID.X ;  /* 0x0000000000047919 */ /* 0x000e220000002100 */
[----:B------:R-:W-:Y:S01]  /*16650*/  ULDC UR5, c[0x0][0x28c] ;  /* 0x0000a30000057ab9 */ /* 0x000fe20000000800 */
[----:B------:R-:W-:Y:S01]  /*16660*/  ULDC UR14, c[0x0][0x658] ;  /* 0x00019600000e7ab9 */ /* 0x000fe20000000800 */
[----:B------:R-:W-:Y:S01]  /*16670*/  UMOV UR6, 0xffffffff ;  /* 0xffffffff00067882 */ /* 0x000fe20000000000 */
[----:B------:R-:W-:Y:S01]  /*16680*/  UIADD3 UR7, UR5, 0x1f, URZ ;  /* 0x0000001f05077890 */ /* 0x000fe2000fffe03f */
[----:B------:R-:W-:Y:S01]  /*16690*/  BSSY B0, `(.L_x_544) ;  /* 0x00000ea000007945 */ /* 0x000fe20003800000 */
[----:B------:R-:W-:Y:S01]  /*166a0*/  UMOV UR8, 0x1 ;  /* 0x0000000100087882 */ /* 0x000fe20000000000 */
[----:B------:R-:W-:Y:S01]  /*166b0*/  USHF.L.U32 UR6, UR6, UR14, URZ ;  /* 0x0000000e06067299 */ /* 0x000fe2000800063f */
[----:B------:R-:W-:Y:S01]  /*166c0*/  IMAD.MOV.U32 R8, RZ, RZ, 0x1 ;  /* 0x00000001ff087424 */ /* 0x000fe200078e00ff */
[----:B------:R-:W-:Y:S01]  /*166d0*/  USHF.L.U32 UR14, UR8, UR14, URZ ;  /* 0x0000000e080e7299 */ /* 0x000fe2000800063f */
[----:B------:R-:W-:Y:S01]  /*166e0*/  IMAD.MOV.U32 R0, RZ, RZ, 0x1 ;  /* 0x00000001ff007424 */ /* 0x000fe200078e00ff */
[----:B------:R-:W-:Y:S01]  /*166f0*/  USHF.R.S32.HI UR8, URZ, 0x1f, UR7 ;  /* 0x0000001f3f087899 */ /* 0x000fe20008011407 */
[----:B------:R-:W-:Y:S01]  /*16700*/  IMAD.MOV.U32 R6, RZ, RZ, RZ ;  /* 0x000000ffff067224 */ /* 0x000fe200078e00ff */
[----:B------:R-:W-:Y:S01]  /*16710*/  ULDC UR4, c[0x0][0xc] ;  /* 0x0000030000047ab9 */ /* 0x000fe20000000800 */
[----:B------:R-:W-:Y:S01]  /*16720*/  ULDC UR5, c[0x0][0x10] ;  /* 0x0000040000057ab9 */ /* 0x000fe20000000800 */
[----:B------:R-:W-:-:S02]  /*16730*/  ULEA.HI UR8, UR8, UR7, URZ, 0x5 ;  /* 0x0000000708087291 */ /* 0x000fc4000f8f283f */
[----:B------:R-:W-:Y:S02]  /*16740*/  UIMAD.WIDE.U32 UR4, UR4, UR5, URZ ;  /* 0x00000005040472a5 */ /* 0x000fe4000f8e003f */
[----:B------:R-:W-:Y:S02]  /*16750*/  ULOP3.LUT UR15, URZ, UR6, URZ, 0x33, !UPT ;  /* 0x000000063f0f7292 */ /* 0x000fe4000f8e333f */
[----:B------:R-:W-:Y:S01]  /*16760*/  USHF.R.S32.HI UR21, URZ, 0x5, UR8 ;  /* 0x000000053f157899 */ /* 0x000fe20008011408 */
[----:B------:R-:W-:Y:S01]  /*16770*/  ULDC UR6, c[0x0][0x14] ;  /* 0x0000050000067ab9 */ /* 0x000fe20000000800 */
[----:B------:R-:W-:Y:S01]  /*16780*/  ULDC UR13, c[0x0][0x600] ;  /* 0x00018000000d7ab9 */ /* 0x000fe20000000800 */
[----:B------:R-:W-:Y:S02]  /*16790*/  UIMAD.WIDE.U32 UR46, UR4, UR6, URZ ;  /* 0x00000006042e72a5 */ /* 0x000fe4000f8e003f */
[----:B------:R-:W-:Y:S02]  /*167a0*/  UIMAD UR22, UR5, UR6, URZ ;  /* 0x00000006051672a4 */ /* 0x000fe4000f8e023f */
[----:B------:R-:W-:-:S02]  /*167b0*/  ULOP3.LUT UR23, UR37, 0x2, URZ, 0xfc, !UPT ;  /* 0x0000000225177892 */ /* 0x000fc4000f8efc3f */
[----:B------:R-:W-:Y:S01]  /*167c0*/  UIADD3 UR13, UR13, -0x1, URZ ;  /* 0xffffffff0d0d7890 */ /* 0x000fe2000fffe03f */
[C---:B0-----:R-:W-:Y:S01]  /*167d0*/  LOP3.LUT P2, RZ, R4.reuse, 0x7f, RZ, 0xc0, !PT ;  /* 0x0000007f04ff7812 */ /* 0x041fe2000784c0ff */
[----:B------:R-:W-:Y:S01]  /*167e0*/  UIADD3 UR22, UR47, UR22, URZ ;  /* 0x000000162f167290 */ /* 0x000fe2000fffe03f */
[----:B------:R-:W-:Y:S01]  /*167f0*/  LOP3.LUT P0, RZ, R4, 0x1f, RZ, 0xc0, !PT ;  /* 0x0000001f04ff7812 */ /* 0x000fe2000780c0ff */
[----:B------:R-:W-:Y:S01]  /*16800*/  UIADD3 UR29, UR21, 0x1, URZ ;  /* 0x00000001151d7890 */ /* 0x000fe2000fffe03f */
[----:B------:R-:W-:Y:S02]  /*16810*/  ULDC.64 UR48, c[0x0][0x198] ;  /* 0x0000660000307ab9 */ /* 0x000fe40000000a00 */
[----:B------:R-:W-:-:S13]  /*16820*/  PLOP3.LUT P0, PT, P0, P2, PT, 0x8a, 0x0 ;  /* 0x000000000000781c */ /* 0x000fda0000705172 */
.L_x_556:
[----:B------:R-:W-:-:S03]  /*16830*/  UMOV UR4, 0xffffffff ;  /* 0xffffffff00047882 */ /* 0x000fc60000000000 */
[----:B------:R-:W-:Y:S05]  /*16840*/  BRA.DIV UR4, `(.L_x_545) ;  /* 0x0000001204987947 */ /* 0x000fea000b800000 */
[----:B------:R-:W-:-:S13]  /*16850*/  ELECT P6, URZ, PT ;  /* 0x00000000003f782f */ /* 0x000fda00038c0000 */
.L_x_570:
[----:B------:R-:W-:Y:S04]  /*16860*/  BSSY B1, `(.L_x_546) ;  /* 0x000004d000017945 */ /* 0x000fe80003800000 */
[----:B------:R-:W-:Y:S05]  /*16870*/  @!P6 BRA `(.L_x_547) ;  /* 0x00000004002ce947 */ /* 0x000fea0003800000 */
[----:B------:R-:W0:Y:S02]  /*16880*/  LDC R4, c[0x0][0x28c] ;  /* 0x0000a300ff047b82 */ /* 0x000e240000000800 */
[----:B0-----:R-:W-:-:S13]  /*16890*/  ISETP.GE.AND P1, PT, R4, 0x1, PT ;  /* 0x000000010400780c */ /* 0x001fda0003f26270 */
[----:B------:R-:W-:Y:S05]  /*168a0*/  @!P1 BRA `(.L_x_547) ;  /* 0x0000000400209947 */ /* 0x000fea0003800000 */
[----:B------:R-:W-:Y:S01]  /*168b0*/  SHF.L.U32 R2, R2, 0x8, RZ ;  /* 0x0000000802027819 */ /* 0x000fe200000006ff */
[----:B------:R-:W-:Y:S02]  /*168c0*/  IMAD.SHL.U32 R3, R3, 0x100, RZ ;  /* 0x0000010003037824 */ /* 0x000fe400078e00ff */
[----:B------:R-:W-:Y:S01]  /*168d0*/  IMAD.MOV.U32 R11, RZ, RZ, RZ ;  /* 0x000000ffff0b7224 */ /* 0x000fe200078e00ff */
[C---:B------:R-:W-:Y:S01]  /*168e0*/  IADD3 R15, R2.reuse, 0xc0, RZ ;  /* 0x000000c0020f7810 */ /* 0x040fe20007ffe0ff */
[----:B------:R-:W-:Y:S02]  /*168f0*/  IMAD.U32 R12, RZ, RZ, UR29 ;  /* 0x0000001dff0c7e24 */ /* 0x000fe4000f8e00ff */
[----:B------:R-:W-:Y:S02]  /*16900*/  IMAD.MOV.U32 R4, RZ, RZ, R0 ;  /* 0x000000ffff047224 */ /* 0x000fe400078e0000 */
[----:B------:R-:W-:Y:S02]  /*16910*/  IMAD.MOV.U32 R5, RZ, RZ, R6 ;  /* 0x000000ffff057224 */ /* 0x000fe400078e0006 */
[----:B------:R-:W-:-:S02]  /*16920*/  VIADD R13, R2, 0x40 ;  /* 0x00000040020d7836 */ /* 0x000fc40000000000 */
[----:B------:R-:W-:-:S07]  /*16930*/  VIADD R14, R2, 0x80 ;  /* 0x00000080020e7836 */ /* 0x000fce0000000000 */
.L_x_551:
[----:B------:R-:W0:Y:S01]  /*16940*/  S2R R10, SR_CgaCtaId ;  /* 0x00000000000a7919 */ /* 0x000e220000008800 */
[----:B------:R-:W-:-:S04]  /*16950*/  MOV R7, 0x400 ;  /* 0x0000040000077802 */ /* 0x000fc80000000f00 */
[----:B0-----:R-:W-:Y:S02]  /*16960*/  LEA R16, R10, R7, 0x18 ;  /* 0x000000070a107211 */ /* 0x001fe400078ec0ff */
[----:B------:R-:W-:-:S03]  /*16970*/  SHF.L.U32 R7, R4, 0x1f, RZ ;  /* 0x0000001f04077819 */ /* 0x000fc600000006ff */
[----:B------:R-:W-:-:S04]  /*16980*/  IMAD R10, R5, 0x8, R16 ;  /* 0x00000008050a7824 */ /* 0x000fc800078e0210 */
[----:B------:R-:W0:Y:S02]  /*16990*/  SYNCS.PHASECHK.TRANS64.TRYWAIT P1, [R10+URZ+0x38], R7 ;  /* 0x000038070a0075a7 */ /* 0x000e24000802017f */
[----:B0-----:R-:W-:Y:S05]  /*169a0*/  @!P1 BRA `(.L_x_548) ;  /* 0x0000001000609947 */ /* 0x001fea0003800000 */
.L_x_571:
[----:B0-----:R-:W0:Y:S01]  /*169b0*/  @!P2 LDC R7, c[0x0][0x500] ;  /* 0x00014000ff07ab82 */ /* 0x001e220000000800 */
[----:B------:R-:W-:-:S04]  /*169c0*/  UPRMT UR4, UR23, 0x9910, URZ ;  /* 0x0000991017047896 */ /* 0x000fc8000800003f */
[----:B------:R-:W-:-:S06]  /*169d0*/  UISETP.NE.AND UP0, UPT, UR4, 0x2, UPT ;  /* 0x000000020400788c */ /* 0x000fcc000bf05270 */
[----:B------:R-:W-:Y:S01]  /*169e0*/  PLOP3.LUT P1, PT, PT, PT, UP0, 0x80, 0x0 ;  /* 0x000000000000781c */ /* 0x000fe20003f2f008 */
[----:B0-----:R0:W-:-:S12]  /*169f0*/  @!P2 SYNCS.ARRIVE.TRANS64 RZ, [R10+URZ], R7 ;  /* 0x000000070affa9a7 */ /* 0x0011d8000800003f */
[----:B------:R-:W-:Y:S05]  /*16a00*/  @P1 BRA `(.L_x_549) ;  /* 0x0000000000041947 */ /* 0x000fea0003800000 */
[----:B------:R-:W-:Y:S01]  /*16a10*/  BPT.TRAP 0x1 ;  /* 0x000000040000795c */ /* 0x000fe20000300000 */
.L_x_549:
[----:B------:R-:W-:Y:S05]  /*16a20*/  @P0 BRA `(.L_x_550) ;  /* 0x0000000000040947 */ /* 0x000fea0003800000 */
[----:B------:R-:W-:Y:S01]  /*16a30*/  BPT.TRAP 0x1 ;  /* 0x000000040000795c */ /* 0x000fe20000300000 */
.L_x_550:
[----:B------:R-:W-:Y:S01]  /*16a40*/  IMAD R16, R5, 0x4000, R16 ;  /* 0x0000400005107824 */ /* 0x000fe200078e0210 */
[----:B------:R-:W-:Y:S01]  /*16a50*/  R2UR UR43, R11 ;  /* 0x000000000b2b72ca */ /* 0x000fe200000e0000 */
[----:B------:R-:W-:Y:S01]  /*16a60*/  UIADD3 UR30, UP0, UR48, 0xf0, URZ ;  /* 0x000000f0301e7890 */ /* 0x000fe2000ff1e03f */
[----:B------:R-:W-:Y:S01]  /*16a70*/  R2UR UR9, R10 ;  /* 0x000000000a0972ca */ /* 0x000fe200000e0000 */
[----:B------:R-:W-:Y:S01]  /*16a80*/  VIADD R12, R12, 0xffffffff ;  /* 0xffffffff0c0c7836 */ /* 0x000fe20000000000 */
[----:B------:R-:W-:Y:S01]  /*16a90*/  R2UR UR16, R16 ;  /* 0x00000000101072ca */ /* 0x000fe200000e0000 */
[----:B------:R-:W-:Y:S01]  /*16aa0*/  UIADD3 UR6, UP1, UR48, 0x1f0, URZ ;  /* 0x000001f030067890 */ /* 0x000fe2000ff3e03f */
[----:B------:R-:W-:Y:S01]  /*16ab0*/  R2UR UR12, R9 ;  /* 0x00000000090c72ca */ /* 0x000fe200000e0000 */
[----:B------:R-:W-:Y:S01]  /*16ac0*/  UIADD3.X UR31, URZ, UR49, URZ, UP0, !UPT ;  /* 0x000000313f1f7290 */ /* 0x000fe200087fe43f */
[----:B------:R-:W-:Y:S01]  /*16ad0*/  R2UR UR11, R3 ;  /* 0x00000000030b72ca */ /* 0x000fe200000e0000 */
[----:B------:R-:W-:Y:S01]  /*16ae0*/  UIADD3.X UR7, URZ, UR49, URZ, UP1, !UPT ;  /* 0x000000313f077290 */ /* 0x000fe20008ffe43f */
[----:B------:R-:W-:Y:S01]  /*16af0*/  R2UR UR42, R2 ;  /* 0x00000000022a72ca */ /* 0x000fe200000e0000 */
[----:B------:R-:W-:Y:S01]  /*16b00*/  VIADD R5, R5, 0x1 ;  /* 0x0000000105057836 */ /* 0x000fe20000000000 */
[----:B------:R-:W-:Y:S01]  /*16b10*/  R2UR UR34, R13 ;  /* 0x000000000d2272ca */ /* 0x000fe200000e0000 */
[----:B------:R-:W-:Y:S01]  /*16b20*/  UMOV UR4, 0x0 ;  /* 0x0000000000047882 */ /* 0x000fe20000000000 */
[----:B------:R-:W-:Y:S01]  /*16b30*/  R2UR UR26, R14 ;  /* 0x000000000e1a72ca */ /* 0x000fe200000e0000 */
[----:B------:R-:W-:Y:S01]  /*16b40*/  UMOV UR5, 0x10000000 ;  /* 0x1000000000057882 */ /* 0x000fe20000000000 */
[----:B------:R-:W-:Y:S01]  /*16b50*/  R2UR UR18, R15 ;  /* 0x000000000f1272ca */ /* 0x000fe200000e0000 */
[----:B------:R-:W-:Y:S01]  /*16b60*/  UIADD3 UR8, UR16, 0x180, URZ ;  /* 0x0000018010087890 */ /* 0x000fe2000fffe03f */
[----:B------:R-:W-:Y:S01]  /*16b70*/  ISETP.GT.AND P3, PT, R12, 0x1, PT ;  /* 0x000000010c00780c */ /* 0x000fe20003f64270 */
[----:B------:R-:W-:Y:S01]  /*16b80*/  UIADD3 UR40, UR16, 0x1c180, URZ ;  /* 0x0001c18010287890 */ /* 0x000fe2000fffe03f */
[----:B------:R-:W-:Y:S01]  /*16b90*/  ISETP.NE.AND P1, PT, R5, 0x7, PT ;  /* 0x000000070500780c */ /* 0x000fe20003f25270 */
[----:B------:R-:W-:Y:S01]  /*16ba0*/  UIADD3 UR32, UR16, 0x1d180, URZ ;  /* 0x0001d18010207890 */ /* 0x000fe2000fffe03f */
[----:B------:R-:W-:Y:S01]  /*16bb0*/  VIADD R11, R11, 0x20 ;  /* 0x000000200b0b7836 */ /* 0x000fe20000000000 */
[----:B------:R-:W-:Y:S01]  /*16bc0*/  UIADD3 UR24, UR16, 0x1e180, URZ ;  /* 0x0001e18010187890 */ /* 0x000fe2000fffe03f */
[----:B0-----:R-:W-:Y:S01]  /*16bd0*/  SEL R7, RZ, 0x1, P1 ;  /* 0x00000001ff077807 */ /* 0x001fe20000800000 */
[----:B------:R-:W-:Y:S01]  /*16be0*/  UIADD3 UR16, UR16, 0x1f180, URZ ;  /* 0x0001f18010107890 */ /* 0x000fe2000fffe03f */
[----:B------:R-:W-:Y:S01]  /*16bf0*/  SEL R5, R5, RZ, P1 ;  /* 0x000000ff05057207 */ /* 0x000fe20000800000 */
[----:B------:R-:W-:Y:S01]  /*16c00*/  UMOV UR10, UR43 ;  /* 0x0000002b000a7c82 */ /* 0x000fe20008000000 */
[----:B------:R-:W-:Y:S01]  /*16c10*/  UMOV UR41, UR9 ;  /* 0x0000000900297c82 */ /* 0x000fe20008000000 */
[----:B------:R-:W-:Y:S01]  /*16c20*/  UMOV UR44, UR12 ;  /* 0x0000000c002c7c82 */ /* 0x000fe20008000000 */
[----:B------:R-:W-:Y:S01]  /*16c30*/  UMOV UR33, UR9 ;  /* 0x0000000900217c82 */ /* 0x000fe20008000000 */
[----:B------:R-:W-:Y:S01]  /*16c40*/  UMOV UR35, UR43 ;  /* 0x0000002b00237c82 */ /* 0x000fe20008000000 */
[----:B------:R-:W-:Y:S01]  /*16c50*/  UMOV UR36, UR12 ;  /* 0x0000000c00247c82 */ /* 0x000fe20008000000 */
[----:B------:R0:W-:Y:S01]  /*16c60*/  UTMALDG.3D [UR8], [UR30], desc[UR4] ;  /* 0x000004081e0075b4 */ /* 0x0001e20008011000 */
[----:B------:R-:W-:Y:S01]  /*16c70*/  UMOV UR25, UR9 ;  /* 0x0000000900197c82 */ /* 0x000fe20008000000 */
[----:B------:R-:W-:Y:S01]  /*16c80*/  UMOV UR27, UR43 ;  /* 0x0000002b001b7c82 */ /* 0x000fe20008000000 */
[----:B------:R-:W-:Y:S01]  /*16c90*/  UMOV UR28, UR12 ;  /* 0x0000000c001c7c82 */ /* 0x000fe20008000000 */
[----:B------:R-:W-:Y:S01]  /*16ca0*/  UMOV UR17, UR9 ;  /* 0x0000000900117c82 */ /* 0x000fe20008000000 */
[----:B------:R-:W-:Y:S01]  /*16cb0*/  UMOV UR19, UR43 ;  /* 0x0000002b00137c82 */ /* 0x000fe20008000000 */
[----:B------:R-:W-:Y:S01]  /*16cc0*/  UMOV UR20, UR12 ;  /* 0x0000000c00147c82 */ /* 0x000fe20008000000 */
[----:B------:R-:W-:Y:S01]  /*16cd0*/  LOP3.LUT R4, R4, R7, RZ, 0x3c, !PT ;  /* 0x0000000704047212 */ /* 0x000fe200078e3cff */
[----:B------:R0:W-:Y:S01]  /*16ce0*/  UTMALDG.3D [UR40], [UR6], desc[UR4] ;  /* 0x00000428060075b4 */ /* 0x0001e20008011000 */
[----:B------:R0:W-:Y:S01]  /*16cf0*/  UTMALDG.3D [UR32], [UR6], desc[UR4] ;  /* 0x00000420060075b4 */ /* 0x0001e20008011000 */
[----:B------:R0:W-:Y:S01]  /*16d00*/  UTMALDG.3D [UR24], [UR6], desc[UR4] ;  /* 0x00000418060075b4 */ /* 0x0001e20008011000 */
[----:B------:R0:W-:Y:S02]  /*16d10*/  UTMALDG.3D [UR16], [UR6], desc[UR4] ;  /* 0x00000410060075b4 */ /* 0x0001e40008011000 */
[----:B0-----:R-:W-:Y:S05]  /*16d20*/  @P3 BRA `(.L_x_551) ;  /* 0xfffffffc00043947 */ /* 0x001fea000383ffff */
.L_x_547:
[----:B------:R-:W-:Y:S05]  /*16d30*/  BSYNC B1 ;  /* 0x0000000000017941 */ /* 0x000fea0003800000 */
.L_x_546:
[----:B------:R-:W2:Y:S01]  /*16d40*/  LDL.LU R17, [R1+0x200] ;  /* 0x0002000001117983 */ /* 0x000ea20000300800 */
[----:B------:R-:W-:Y:S01]  /*16d50*/  LOP3.LUT P3, RZ, R8, 0xff, RZ, 0xc0, !PT ;  /* 0x000000ff08ff7812 */ /* 0x000fe2000786c0ff */
[----:B------:R-:W-:Y:S01]  /*16d60*/  VIADD R6, R6, UR21 ;  /* 0x0000001506067c36 */ /* 0x000fe20008000000 */
[----:B------:R-:W-:Y:S01]  /*16d70*/  ULDC.64 UR4, c[0x0][0x650] ;  /* 0x0001940000047ab9 */ /* 0x000fe20000000a00 */
[----:B------:R-:W3:Y:S01]  /*16d80*/  LDL.LU R16, [R1+0x204] ;  /* 0x0002040001107983 */ /* 0x000ee20000300800 */
[----:B------:R-:W-:Y:S01]  /*16d90*/  UISETP.GE.U32.AND UP0, UPT, UR21, 0x7, UPT ;  /* 0x000000071500788c */ /* 0x000fe2000bf06070 */
[C---:B------:R-:W-:Y:S01]  /*16da0*/  IMAD.WIDE.U32 R2, R6.reuse, 0x24924925, RZ ;  /* 0x2492492506027825 */ /* 0x040fe200078e00ff */
[C---:B------:R-:W-:Y:S01]  /*16db0*/  ISETP.GT.U32.AND P1, PT, R6.reuse, 0x6, PT ;  /* 0x000000060600780c */ /* 0x040fe20003f24070 */
[----:B------:R-:W-:Y:S01]  /*16dc0*/  BSSY B1, `(.L_x_552) ;  /* 0x0000074000017945 */ /* 0x000fe20003800000 */
[----:B------:R-:W-:Y:S01]  /*16dd0*/  PRMT R8, RZ, 0x7610, R8 ;  /* 0x00007610ff087816 */ /* 0x000fe20000000008 */
[----:B------:R-:W-:-:S02]  /*16de0*/  IMAD.IADD R2, R6, 0x1, -R3 ;  /* 0x0000000106027824 */ /* 0x000fc400078e0a03 */
[----:B------:R-:W-:Y:S02]  /*16df0*/  IMAD.MOV.U32 R9, RZ, RZ, -0x1 ;  /* 0xffffffffff097424 */ /* 0x000fe400078e00ff */
[----:B------:R-:W0:Y:S01]  /*16e00*/  @P3 S2R R4, SR_CgaCtaId ;  /* 0x0000000000043919 */ /* 0x000e220000008800 */
[----:B------:R-:W-:Y:S02]  /*16e10*/  LEA.HI R2, R2, R3, RZ, 0x1f ;  /* 0x0000000302027211 */ /* 0x000fe400078ff8ff */
[----:B------:R-:W-:-:S04]  /*16e20*/  @P3 MOV R3, 0x400 ;  /* 0x0000040000033802 */ /* 0x000fc80000000f00 */
[----:B0-----:R-:W-:Y:S02]  /*16e30*/  @P3 LEA R3, R4, R3, 0x18 ;  /* 0x0000000304033211 */ /* 0x001fe400078ec0ff */
[----:B------:R-:W-:Y:S02]  /*16e40*/  MOV R4, UR21 ;  /* 0x0000001500047c02 */ /* 0x000fe40008000f00 */
[----:B------:R0:W-:Y:S01]  /*16e50*/  @P3 SYNCS.ARRIVE.TRANS64.A1T0 RZ, [R3+URZ+0x88], RZ ;  /* 0x000088ff03ff39a7 */ /* 0x0001e2000810003f */
[----:B------:R-:W-:Y:S02]  /*16e60*/  PLOP3.LUT P3, PT, PT, PT, UP0, 0x80, 0x0 ;  /* 0x000000000000781c */ /* 0x000fe40003f6f008 */
[----:B------:R-:W-:Y:S02]  /*16e70*/  ISETP.LT.U32.AND P1, PT, R4, 0x7, P1 ;  /* 0x000000070400780c */ /* 0x000fe40000f21070 */
[----:B------:R-:W-:Y:S02]  /*16e80*/  PRMT R4, RZ, 0x7610, R4 ;  /* 0x00007610ff047816 */ /* 0x000fe40000000004 */
[----:B0-----:R-:W-:-:S04]  /*16e90*/  SEL R3, RZ, 0x1, !P1 ;  /* 0x00000001ff037807 */ /* 0x001fc80004800000 */
[----:B------:R-:W-:Y:S02]  /*16ea0*/  LOP3.LUT R0, R0, R3, RZ, 0x3c, !PT ;  /* 0x0000000300007212 */ /* 0x000fe400078e3cff */
[----:B------:R-:W-:Y:S01]  /*16eb0*/  SHF.R.U32.HI R3, RZ, 0x2, R2 ;  /* 0x00000002ff037819 */ /* 0x000fe20000011602 */
[----:B------:R-:W-:-:S03]  /*16ec0*/  IMAD.MOV.U32 R2, RZ, RZ, -0x1 ;  /* 0xffffffffff027424 */ /* 0x000fc600078e00ff */
[----:B------:R-:W-:Y:S01]  /*16ed0*/  @P3 LOP3.LUT R0, R0, 0x1, R3, 0x78, !PT ;  /* 0x0000000100003812 */ /* 0x000fe200078e7803 */
[----:B------:R-:W-:Y:S02]  /*16ee0*/  IMAD R6, R3, -0x7, R6 ;  /* 0xfffffff903067824 */ /* 0x000fe400078e0206 */
[----:B------:R-:W-:Y:S01]  /*16ef0*/  IMAD.MOV.U32 R3, RZ, RZ, -0x1 ;  /* 0xffffffffff037424 */ /* 0x000fe200078e00ff */
[----:B---3--:R-:W-:-:S04]  /*16f00*/  IADD3 R16, P1, R16, UR46, RZ ;  /* 0x0000002e10107c10 */ /* 0x008fc8000ff3e0ff */
[----:B--2---:R-:W-:Y:S01]  /*16f10*/  IADD3.X R17, R17, UR22, RZ, P1, !PT ;  /* 0x0000001611117c10 */ /* 0x004fe20008ffe4ff */
[----:B------:R0:W-:Y:S01]  /*16f20*/  STL [R1+0x204], R16 ;  /* 0x0002041001007387 */ /* 0x0001e20000100800 */
[----:B------:R-:W-:-:S03]  /*16f30*/  ISETP.GE.U32.AND P1, PT, R16, UR4, PT ;  /* 0x0000000410007c0c */ /* 0x000fc6000bf26070 */
[----:B------:R0:W-:Y:S01]  /*16f40*/  STL [R1+0x200], R17 ;  /* 0x0002001101007387 */ /* 0x0001e20000100800 */
[----:B------:R-:W-:-:S13]  /*16f50*/  ISETP.GE.U32.AND.EX P1, PT, R17, UR5, PT, P1 ;  /* 0x0000000511007c0c */ /* 0x000fda000bf26110 */
[----:B0-----:R-:W-:Y:S05]  /*16f60*/  @P1 BRA `(.L_x_553) ;  /* 0x0000000400641947 */ /* 0x001fea0003800000 */
[----:B------:R-:W0:Y:S01]  /*16f70*/  S2R R7, SR_CTAID.X ;  /* 0x0000000000077919 */ /* 0x000e220000002500 */
[----:B------:R-:W-:Y:S01]  /*16f80*/  ULDC UR4, c[0x0][0x150] ;  /* 0x0000540000047ab9 */ /* 0x000fe20000000800 */
[----:B------:R-:W1:Y:S01]  /*16f90*/  LDC R4, c[0x0][0x144] ;  /* 0x00005100ff047b82 */ /* 0x000e620000000800 */
[----:B------:R-:W-:Y:S01]  /*16fa0*/  UISETP.NE.AND UP0, UPT, UR38, URZ, UPT ;  /* 0x0000003f2600728c */ /* 0x000fe2000bf05270 */
[----:B------:R-:W2:Y:S01]  /*16fb0*/  S2R R5, SR_CTAID.Y ;  /* 0x0000000000057919 */ /* 0x000ea20000002600 */
[----:B------:R-:W-:-:S04]  /*16fc0*/  ULDC UR7, c[0x0][0x630] ;  /* 0x00018c0000077ab9 */ /* 0x000fc80000000800 */
[----:B------:R-:W-:Y:S01]  /*16fd0*/  PLOP3.LUT P1, PT, PT, PT, UP0, 0x80, 0x0 ;  /* 0x000000000000781c */ /* 0x000fe20003f2f008 */
[----:B------:R-:W3:Y:S01]  /*16fe0*/  LDC R10, c[0x0][0x148] ;  /* 0x00005200ff0a7b82 */ /* 0x000ee20000000800 */
[----:B0-----:R-:W-:Y:S02]  /*16ff0*/  I2FP.F32.U32 R2, R7 ;  /* 0x0000000700027245 */ /* 0x001fe40000201000 */
[----:B--2---:R-:W-:-:S03]  /*17000*/  I2FP.F32.U32 R3, R5 ;  /* 0x0000000500037245 */ /* 0x004fc60000201000 */
[----:B------:R-:W-:Y:S01]  /*17010*/  FMUL R2, R2, UR4 ;  /* 0x0000000402027c20 */ /* 0x000fe20008400000 */
[----:B------:R-:W-:Y:S02]  /*17020*/  ULDC UR4, c[0x0][0x154] ;  /* 0x0000550000047ab9 */ /* 0x000fe40000000800 */
[----:B------:R-:W-:Y:S01]  /*17030*/  FMUL R9, R3, UR4 ;  /* 0x0000000403097c20 */ /* 0x000fe20008400000 */
[----:B------:R-:W-:Y:S02]  /*17040*/  ULDC.64 UR4, c[0x0][0x628] ;  /* 0x00018a0000047ab9 */ /* 0x000fe40000000a00 */
[----:B------:R-:W0:Y:S08]  /*17050*/  F2I.U32.TRUNC.NTZ R2, R2 ;  /* 0x0000000200027305 */ /* 0x000e30000020f000 */
[----:B------:R-:W2:Y:S01]  /*17060*/  F2I.U32.TRUNC.NTZ R9, R9 ;  /* 0x0000000900097305 */ /* 0x000ea2000020f000 */
[----:B0-----:R-:W-:-:S02]  /*17070*/  IMAD.MOV R3, RZ, RZ, -R2 ;  /* 0x000000ffff037224 */ /* 0x001fc400078e0a02 */
[----:B------:R-:W-:Y:S02]  /*17080*/  IMAD.MOV.U32 R2, RZ, RZ, R16 ;  /* 0x000000ffff027224 */ /* 0x000fe400078e0010 */
[----:B-1----:R-:W-:Y:S02]  /*17090*/  IMAD R7, R4, R3, R7 ;  /* 0x0000000304077224 */ /* 0x002fe400078e0207 */
[----:B--2---:R-:W-:-:S04]  /*170a0*/  IMAD.MOV R3, RZ, RZ, -R9 ;  /* 0x000000ffff037224 */ /* 0x004fc800078e0a09 */
[----:B---3--:R-:W-:Y:S01]  /*170b0*/  @P1 IMAD R7, R10, R3, R5 ;  /* 0x000000030a071224 */ /* 0x008fe200078e0205 */
[----:B------:R-:W-:Y:S01]  /*170c0*/  ISETP.NE.U32.AND P1, PT, RZ, UR4, PT ;  /* 0x00000004ff007c0c */ /* 0x000fe2000bf25070 */
[----:B------:R-:W-:-:S03]  /*170d0*/  IMAD.MOV.U32 R3, RZ, RZ, R17 ;  /* 0x000000ffff037224 */ /* 0x000fc600078e0011 */
[----:B------:R-:W-:-:S13]  /*170e0*/  ISETP.NE.AND.EX P1, PT, RZ, UR5, PT, P1 ;  /* 0x00000005ff007c0c */ /* 0x000fda000bf25310 */
[----:B------:R-:W-:Y:S05]  /*170f0*/  @!P1 BRA `(.L_x_554) ;  /* 0x0000000000289947 */ /* 0x000fea0003800000 */
[----:B------:R-:W-:Y:S02]  /*17100*/  ULDC UR6, c[0x0][0x634] ;  /* 0x00018d0000067ab9 */ /* 0x000fe40000000800 */
[----:B------:R-:W-:-:S04]  /*17110*/  IADD3 R3, P1, R16, UR6, RZ ;  /* 0x0000000610037c10 */ /* 0x000fc8000ff3e0ff */
[----:B------:R-:W-:-:S05]  /*17120*/  IADD3.X R9, RZ, R17, RZ, P1, !PT ;  /* 0x00000011ff097210 */ /* 0x000fca0000ffe4ff */
[----:B------:R-:W-:-:S04]  /*17130*/  IMAD.WIDE.U32 R4, R9, UR4, RZ ;  /* 0x0000000409047c25 */ /* 0x000fc8000f8e00ff */
[----:B------:R-:W-:-:S04]  /*17140*/  IMAD.WIDE.U32 R4, P1, R3, UR5, R4 ;  /* 0x0000000503047c25 */ /* 0x000fc8000f820004 */
[----:B------:R-:W-:-:S04]  /*17150*/  IMAD.WIDE.U32 R2, R3, UR4, RZ ;  /* 0x0000000403027c25 */ /* 0x000fc8000f8e00ff */
[----:B------:R-:W-:Y:S01]  /*17160*/  IMAD.MOV.U32 R2, RZ, RZ, R5 ;  /* 0x000000ffff027224 */ /* 0x000fe200078e0005 */
[----:B------:R-:W-:Y:S01]  /*17170*/  IADD3 RZ, P3, R3, R4, RZ ;  /* 0x0000000403ff7210 */ /* 0x000fe20007f7e0ff */
[----:B------:R-:W-:-:S04]  /*17180*/  IMAD.X R3, RZ, RZ, RZ, P1 ;  /* 0x000000ffff037224 */ /* 0x000fc800008e06ff */
[----:B------:R-:W-:-:S08]  /*17190*/  IMAD.WIDE.U32.X R2, R9, UR5, R2, P3 ;  /* 0x0000000509027c25 */ /* 0x000fd000098e0402 */
.L_x_554:
[--C-:B------:R-:W-:Y:S01]  /*171a0*/  SHF.R.U64 R9, R2, UR7, R3.reuse ;  /* 0x0000000702097c19 */ /* 0x100fe20008001203 */
[----:B------:R-:W-:Y:S01]  /*171b0*/  ULDC.64 UR4, c[0x0][0x620] ;  /* 0x0001880000047ab9 */ /* 0x000fe20000000a00 */
[----:B------:R-:W-:Y:S01]  /*171c0*/  SHF.R.U32.HI R2, RZ, UR7, R3 ;  /* 0x00000007ff027c19 */ /* 0x000fe20008011603 */
[----:B------:R-:W-:Y:S01]  /*171d0*/  IMAD.MOV.U32 R3, RZ, RZ, R17 ;  /* 0x000000ffff037224 */ /* 0x000fe200078e0011 */
[----:B------:R-:W-:Y:S01]  /*171e0*/  IADD3 R11, P1, RZ, -R9, RZ ;  /* 0x80000009ff0b7210 */ /* 0x000fe20007f3e0ff */
[----:B------:R-:W-:-:S04]  /*171f0*/  ULDC.64 UR6, c[0x0][0x640] ;  /* 0x0001900000067ab9 */ /* 0x000fc80000000a00 */
[----:B------:R-:W-:Y:S01]  /*17200*/  IMAD.X R2, RZ, RZ, ~R2, P1 ;  /* 0x000000ffff027224 */ /* 0x000fe200008e0e02 */
[----:B------:R-:W-:-:S03]  /*17210*/  ISETP.NE.U32.AND P1, PT, RZ, UR6, PT ;  /* 0x00000006ff007c0c */ /* 0x000fc6000bf25070 */
[----:B------:R-:W-:Y:S01]  /*17220*/  IMAD R2, R2, UR4, RZ ;  /* 0x0000000402027c24 */ /* 0x000fe2000f8e02ff */
[----:B------:R-:W-:-:S03]  /*17230*/  ISETP.NE.AND.EX P1, PT, RZ, UR7, PT, P1 ;  /* 0x00000007ff007c0c */ /* 0x000fc6000bf25310 */
[----:B------:R-:W-:Y:S02]  /*17240*/  IMAD R5, R11, UR5, R2 ;  /* 0x000000050b057c24 */ /* 0x000fe4000f8e0202 */
[----:B------:R-:W-:-:S04]  /*17250*/  IMAD.MOV.U32 R2, RZ, RZ, R16 ;  /* 0x000000ffff027224 */ /* 0x000fc800078e0010 */
[----:B------:R-:W-:Y:S01]  /*17260*/  IMAD.WIDE.U32 R2, R11, UR4, R2 ;  /* 0x000000040b027c25 */ /* 0x000fe2000f8e0002 */
[----:B------:R-:W-:-:S03]  /*17270*/  ULDC UR4, c[0x0][0x618] ;  /* 0x0001860000047ab9 */ /* 0x000fc60000000800 */
[----:B------:R-:W-:-:S05]  /*17280*/  IMAD.IADD R3, R3, 0x1, R5 ;  /* 0x0000000103037824 */ /* 0x000fca00078e0205 */
[--C-:B------:R-:W-:Y:S02]  /*17290*/  SHF.R.U64 R10, R2, UR4, R3.reuse ;  /* 0x00000004020a7c19 */ /* 0x100fe40008001203 */
[----:B------:R-:W-:Y:S01]  /*172a0*/  SHF.R.U32.HI R3, RZ, UR4, R3 ;  /* 0x00000004ff037c19 */ /* 0x000fe20008011603 */
[----:B------:R-:W-:-:S03]  /*172b0*/  ULDC UR4, c[0x0][0x608] ;  /* 0x0001820000047ab9 */ /* 0x000fc60000000800 */
[--C-:B------:R-:W-:Y:S02]  /*172c0*/  SHF.R.U64 R12, R10, UR4, R3.reuse ;  /* 0x000000040a0c7c19 */ /* 0x100fe40008001203 */
[----:B------:R-:W-:Y:S01]  /*172d0*/  SHF.R.U32.HI R3, RZ, UR4, R3 ;  /* 0x00000004ff037c19 */ /* 0x000fe20008011603 */
[----:B------:R-:W-:-:S03]  /*172e0*/  ULDC UR4, c[0x0][0x658] ;  /* 0x0001960000047ab9 */ /* 0x000fc60000000800 */
[--C-:B------:R-:W-:Y:S02]  /*172f0*/  SHF.R.U64 R11, R12, UR4, R3.reuse ;  /* 0x000000040c0b7c19 */ /* 0x100fe40008001203 */
[----:B------:R-:W-:-:S03]  /*17300*/  SHF.R.U32.HI R13, RZ, UR4, R3 ;  /* 0x00000004ff0d7c19 */ /* 0x000fc60008011603 */
[----:B------:R-:W-:Y:S01]  /*17310*/  IMAD.MOV.U32 R2, RZ, RZ, R11 ;  /* 0x000000ffff027224 */ /* 0x000fe200078e000b */
[----:B------:R-:W-:Y:S01]  /*17320*/  MOV R3, R13 ;  /* 0x0000000d00037202 */ /* 0x000fe20000000f00 */
[----:B------:R-:W-:Y:S06]  /*17330*/  @!P1 BRA `(.L_x_555) ;  /* 0x0000000000289947 */ /* 0x000fec0003800000 */
[----:B------:R-:W-:Y:S02]  /*17340*/  ULDC UR4, c[0x0][0x64c] ;  /* 0x0001930000047ab9 */ /* 0x000fe40000000800 */
[----:B------:R-:W-:-:S05]  /*17350*/  IADD3 R3, P1, R11, UR4, RZ ;  /* 0x000000040b037c10 */ /* 0x000fca000ff3e0ff */
[----:B------:R-:W-:-:S04]  /*17360*/  IMAD.X R13, RZ, RZ, R13, P1 ;  /* 0x000000ffff0d7224 */ /* 0x000fc800008e060d */
[----:B------:R-:W-:-:S04]  /*17370*/  IMAD.WIDE.U32 R4, R13, UR6, RZ ;  /* 0x000000060d047c25 */ /* 0x000fc8000f8e00ff */
[----:B------:R-:W-:-:S04]  /*17380*/  IMAD.WIDE.U32 R4, P1, R3, UR7, R4 ;  /* 0x0000000703047c25 */ /* 0x000fc8000f820004 */
[----:B------:R-:W-:-:S04]  /*17390*/  IMAD.WIDE.U32 R2, R3, UR6, RZ ;  /* 0x0000000603027c25 */ /* 0x000fc8000f8e00ff */
[----:B------:R-:W-:Y:S01]  /*173a0*/  IMAD.MOV.U32 R2, RZ, RZ, R5 ;  /* 0x000000ffff027224 */ /* 0x000fe200078e0005 */
[----:B------:R-:W-:Y:S01]  /*173b0*/  IADD3 RZ, P3, R3, R4, RZ ;  /* 0x0000000403ff7210 */ /* 0x000fe20007f7e0ff */
[----:B------:R-:W-:-:S04]  /*173c0*/  IMAD.X R3, RZ, RZ, RZ, P1 ;  /* 0x000000ffff037224 */ /* 0x000fc800008e06ff */
[----:B------:R-:W-:-:S08]  /*173d0*/  IMAD.WIDE.U32.X R2, R13, UR7, R2, P3 ;  /* 0x000000070d027c25 */ /* 0x000fd000098e0402 */
.L_x_555:
[----:B------:R-:W-:Y:S01]  /*173e0*/  ULDC UR4, c[0x0][0x648] ;  /* 0x0001920000047ab9 */ /* 0x000fe20000000800 */
[----:B------:R-:W-:Y:S01]  /*173f0*/  LOP3.LUT R12, R12, UR15, RZ, 0xc0, !PT ;  /* 0x0000000f0c0c7c12 */ /* 0x000fe2000f8ec0ff */
[----:B------:R-:W-:Y:S01]  /*17400*/  UISETP.NE.AND UP0, UPT, UR38, URZ, UPT ;  /* 0x0000003f2600728c */ /* 0x000fe2000bf05270 */
[----:B------:R-:W-:Y:S01]  /*17410*/  SHF.R.U64 R3, R2, UR4, R3 ;  /* 0x0000000402037c19 */ /* 0x000fe20008001203 */
[----:B------:R-:W-:Y:S01]  /*17420*/  ULDC UR4, c[0x0][0x638] ;  /* 0x00018e0000047ab9 */ /* 0x000fe20000000800 */
[----:B------:R-:W-:-:S03]  /*17430*/  LOP3.LUT R4, R10, UR13, RZ, 0xc0, !PT ;  /* 0x0000000d0a047c12 */ /* 0x000fc6000f8ec0ff */
[----:B------:R-:W-:Y:S01]  /*17440*/  IMAD.MOV R2, RZ, RZ, -R3 ;  /* 0x000000ffff027224 */ /* 0x000fe200078e0a03 */
[----:B------:R-:W-:Y:S01]  /*17450*/  PLOP3.LUT P1, PT, PT, PT, UP0, 0x40, 0x0 ;  /* 0x000000000000781c */ /* 0x000fe20003f2e808 */
[----:B------:R-:W-:Y:S01]  /*17460*/  IMAD R12, R3, UR14, R12 ;  /* 0x0000000e030c7c24 */ /* 0x000fe2000f8e020c */
[----:B------:R-:W-:Y:S01]  /*17470*/  PLOP3.LUT P3, PT, PT, PT, UP0, 0x40, 0x0 ;  /* 0x000000000000781c */ /* 0x000fe20003f6e808 */
[----:B------:R-:W-:Y:S01]  /*17480*/  IMAD R11, R2, UR4, R11 ;  /* 0x00000004020b7c24 */ /* 0x000fe2000f8e020b */
[----:B------:R-:W-:Y:S02]  /*17490*/  ULDC UR4, c[0x0][0x610] ;  /* 0x0001840000047ab9 */ /* 0x000fe40000000800 */
[----:B------:R-:W-:Y:S01]  /*174a0*/  IMAD R7, R12, UR4, R7 ;  /* 0x000000040c077c24 */ /* 0x000fe2000f8e0207 */
[----:B------:R-:W-:Y:S02]  /*174b0*/  ULDC UR4, c[0x0][0x600] ;  /* 0x0001800000047ab9 */ /* 0x000fe40000000800 */
[----:B------:R-:W-:-:S05]  /*174c0*/  IMAD R4, R11, UR4, R4 ;  /* 0x000000040b047c24 */ /* 0x000fca000f8e0204 */
[----:B------:R-:W-:Y:S02]  /*174d0*/  SEL R2, R4, R7, P1 ;  /* 0x0000000704027207 */ /* 0x000fe40000800000 */
[----:B------:R-:W-:Y:S01]  /*174e0*/  SEL R3, R7, R4, P3 ;  /* 0x0000000407037207 */ /* 0x000fe20001800000 */
[----:B------:R-:W-:-:S07]  /*174f0*/  IMAD.MOV.U32 R4, RZ, RZ, 0x1 ;  /* 0x00000001ff047424 */ /* 0x000fce00078e00ff */
.L_x_553:
[----:B------:R-:W-:Y:S05]  /*17500*/  BSYNC B1 ;  /* 0x0000000000017941 */ /* 0x000fea0003800000 */
.L_x_552:
[----:B------:R-:W-:-:S13]  /*17510*/  LOP3.LUT P1, RZ, R4, 0xff, RZ, 0xc0, !PT ;  /* 0x000000ff04ff7812 */ /* 0x000fda000782c0ff */
[----:B------:R-:W-:Y:S05]  /*17520*/  @P1 BRA `(.L_x_556) ;  /* 0xfffffff000c01947 */ /* 0x000fea000383ffff */
[----:B------:R-:W-:Y:S05]  /*17530*/  BSYNC B0 ;  /* 0x0000000000007941 */ /* 0x000fea0003800000 */
.L_x_544:
[----:B------:R-:W-:-:S03]  /*17540*/  UMOV UR4, 0xffffffff ;  /* 0xffffffff00047882 */ /* 0x000fc60000000000 */
[----:B------:R-:W-:Y:S05]  /*17550*/  BRA.DIV UR4, `(.L_x_557) ;  /* 0x0000000604887947 */ /* 0x000fea000b800000 */
[----:B------:R-:W-:-:S13]  /*17560*/  ELECT P6, URZ, PT ;  /* 0x00000000003f782f */ /* 0x000fda00038c0000 */
.L_x_574:
[----:B------:R-:W-:Y:S04]  /*17570*/  BSSY B0, `(.L_x_558) ;  /* 0x0000047000007945 */ /* 0x000fe80003800000 */
[----:B------:R-:W-:Y:S05]  /*17580*/  @!P6 BRA `(.L_x_559) ;  /* 0x000000040014e947 */ /* 0x000fea0003800000 */
[----:B------:R-:W-:-:S04]  /*17590*/  ULOP3.LUT UR4, UR37, 0x2, URZ, 0xfc, !UPT ;  /* 0x0000000225047892 */ /* 0x000fc8000f8efc3f */
[----:B------:R-:W-:-:S06]  /*175a0*/  UISETP.NE.AND UP0, UPT, UR4, 0x3, UPT ;  /* 0x000000030400788c */ /* 0x000fcc000bf05270 */
[----:B------:R-:W-:-:S13]  /*175b0*/  PLOP3.LUT P0, PT, PT, PT, UP0, 0x80, 0x0 ;  /* 0x000000000000781c */ /* 0x000fda0003f0f008 */
[----:B------:R-:W-:Y:S05]  /*175c0*/  @!P0 BRA `(.L_x_560) ;  /* 0x0000000000048947 */ /* 0x000fea0003800000 */
[----:B------:R-:W-:Y:S01]  /*175d0*/  BPT.TRAP 0x1 ;  /* 0x000000040000795c */ /* 0x000fe20000300000 */
.L_x_560:
[----:B------:R-:W0:Y:S01]  /*175e0*/  S2R R3, SR_CgaCtaId ;  /* 0x0000000000037919 */ /* 0x000e220000008800 */
[----:B------:R-:W-:-:S04]  /*175f0*/  MOV R2, 0x400 ;  /* 0x0000040000027802 */ /* 0x000fc80000000f00 */
[----:B0-----:R-:W-:Y:S02]  /*17600*/  LEA R3, R3, R2, 0x18 ;  /* 0x0000000203037211 */ /* 0x001fe400078ec0ff */
[----:B------:R-:W-:-:S03]  /*17610*/  SHF.L.U32 R2, R0, 0x1f, RZ ;  /* 0x0000001f00027819 */ /* 0x000fc600000006ff */
[----:B------:R-:W-:-:S04]  /*17620*/  VIADD R3, R3, 0x38 ;  /* 0x0000003803037836 */ /* 0x000fc80000000000 */
[----:B------:R-:W-:-:S04]  /*17630*/  IMAD R5, R6, 0x8, R3 ;  /* 0x0000000806057824 */ /* 0x000fc800078e0203 */
[----:B------:R-:W0:Y:S02]  /*17640*/  SYNCS.PHASECHK.TRANS64.TRYWAIT P0, [R5+URZ], R2 ;  /* 0x00000002050075a7 */ /* 0x000e24000800017f */
[----:B0-----:R-:W-:Y:S05]  /*17650*/  @!P0 BRA `(.L_x_561) ;  /* 0x0000000400688947 */ /* 0x001fea0003800000 */
.L_x_575:
[----:B------:R-:W-:-:S04]  /*17660*/  IADD3 R6, R6, 0x1, RZ ;  /* 0x0000000106067810 */ /* 0x000fc80007ffe0ff */
[----:B------:R-:W-:-:S04]  /*17670*/  ISETP.NE.AND P0, PT, R6, 0x7, PT ;  /* 0x000000070600780c */ /* 0x000fc80003f05270 */
[----:B0-----:R-:W-:Y:S02]  /*17680*/  SEL R5, RZ, 0x1, P0 ;  /* 0x00000001ff057807 */ /* 0x001fe40000000000 */
[----:B------:R-:W-:Y:S02]  /*17690*/  SEL R6, R6, RZ, P0 ;  /* 0x000000ff06067207 */ /* 0x000fe40000000000 */
[----:B------:R-:W-:-:S03]  /*176a0*/  LOP3.LUT R5, R0, R5, RZ, 0x3c, !PT ;  /* 0x0000000500057212 */ /* 0x000fc600078e3cff */
[----:B------:R-:W-:Y:S01]  /*176b0*/  IMAD R7, R6, 0x8, R3 ;  /* 0x0000000806077824 */ /* 0x000fe200078e0203 */
[----:B------:R-:W-:-:S04]  /*176c0*/  SHF.L.U32 R0, R5, 0x1f, RZ ;  /* 0x0000001f05007819 */ /* 0x000fc800000006ff */
[----:B------:R-:W0:Y:S02]  /*176d0*/  SYNCS.PHASECHK.TRANS64.TRYWAIT P0, [R7+URZ], R0 ;  /* 0x00000000070075a7 */ /* 0x000e24000800017f */
[----:B0-----:R-:W-:Y:S05]  /*176e0*/  @!P0 BRA `(.L_x_562) ;  /* 0x0000000400588947 */ /* 0x001fea0003800000 */
.L_x_576:
[----:B0-----:R-:W-:-:S05]  /*176f0*/  VIADD R0, R6, 0x1 ;  /* 0x0000000106007836 */ /* 0x001fca0000000000 */
[----:B------:R-:W-:-:S04]  /*17700*/  ISETP.NE.AND P0, PT, R0, 0x7, PT ;  /* 0x000000070000780c */ /* 0x000fc80003f05270 */
[----:B------:R-:W-:Y:S02]  /*17710*/  SEL R2, RZ, 0x1, P0 ;  /* 0x00000001ff027807 */ /* 0x000fe40000000000 */
[----:B------:R-:W-:Y:S02]  /*17720*/  SEL R4, R0, RZ, P0 ;  /* 0x000000ff00047207 */ /* 0x000fe40000000000 */
[----:B------:R-:W-:-:S03]  /*17730*/  LOP3.LUT R5, R5, R2, RZ, 0x3c, !PT ;  /* 0x0000000205057212 */ /* 0x000fc600078e3cff */
[----:B------:R-:W-:Y:S01]  /*17740*/  IMAD R7, R4, 0x8, R3 ;  /* 0x0000000804077824 */ /* 0x000fe200078e0203 */
[----:B------:R-:W-:-:S04]  /*17750*/  SHF.L.U32 R0, R5, 0x1f, RZ ;  /* 0x0000001f05007819 */ /* 0x000fc800000006ff */
[----:B------:R-:W0:Y:S02]  /*17760*/  SYNCS.PHASECHK.TRANS64.TRYWAIT P0, [R7+URZ], R0 ;  /* 0x00000000070075a7 */ /* 0x000e24000800017f */
[----:B0-----:R-:W-:Y:S05]  /*17770*/  @!P0 BRA `(.L_x_563) ;  /* 0x0000000400488947 */ /* 0x001fea0003800000 */
.L_x_577:
        /* <DEDUP_REMOVED lines=9> */
.L_x_578:
        /* <DEDUP_REMOVED lines=9> */
.L_x_579:
[----:B0-----:R-:W-:-:S04]  /*178a0*/  IADD3 R0, R4, 0x1, RZ ;  /* 0x0000000104007810 */ /* 0x001fc80007ffe0ff */
        /* <DEDUP_REMOVED lines=8> */
.L_x_580:
[----:B0-----:R-:W-:-:S05]  /*17930*/  VIADD R0, R4, 0x1 ;  /* 0x0000000104007836 */ /* 0x001fca0000000000 */
[----:B------:R-:W-:-:S04]  /*17940*/  ISETP.NE.AND P0, PT, R0, 0x7, PT ;  /* 0x000000070000780c */ /* 0x000fc80003f05270 */
[----:B------:R-:W-:Y:S02]  /*17950*/  SEL R2, RZ, 0x1, P0 ;  /* 0x00000001ff027807 */ /* 0x000fe40000000000 */
[----:B------:R-:W-:Y:S02]  /*17960*/  SEL R0, R0, RZ, P0 ;  /* 0x000000ff00007207 */ /* 0x000fe40000000000 */
[----:B------:R-:W-:-:S03]  /*17970*/  LOP3.LUT R2, R5, R2, RZ, 0x3c, !PT ;  /* 0x0000000205027212 */ /* 0x000fc600078e3cff */
[----:B------:R-:W-:Y:S01]  /*17980*/  IMAD R3, R0, 0x8, R3 ;  /* 0x0000000800037824 */ /* 0x000fe200078e0203 */
[----:B------:R-:W-:-:S07]  /*17990*/  SHF.L.U32 R0, R2, 0x1f, RZ ;  /* 0x0000001f02007819 */ /* 0x000fce00000006ff */
.L_x_567:
[----:B0-----:R0:W1:Y:S02]  /*179a0*/  SYNCS.PHASECHK.TRANS64.TRYWAIT P0, [R3+URZ], R0 ;  /* 0x00000000030075a7 */ /* 0x001064000800017f */
[----:B-1----:R-:W-:Y:S05]  /*179b0*/  @!P0 NANOSLEEP.SYNCS 0x989680 ;  /* 0x009896800000895d */ /* 0x002fea0003900000 */
[----:B------:R-:W1:Y:S02]  /*179c0*/  @!P0 SYNCS.PHASECHK.TRANS64 P0, [R3+URZ], R0 ;  /* 0x00000000030085a7 */ /* 0x000e64000800007f */
[----:B-1----:R-:W-:Y:S05]  /*179d0*/  @!P0 BRA `(.L_x_567) ;  /* 0xfffffffc00f08947 */ /* 0x002fea000383ffff */
.L_x_559:
[----:B------:R-:W-:Y:S05]  /*179e0*/  BSYNC B0 ;  /* 0x0000000000007941 */ /* 0x000fea0003800000 */
.L_x_558:
[----:B------:R-:W-:Y:S05]  /*179f0*/  EXIT ;  /* 0x000000000000794d */ /* 0x000fea0003800000 */
.L_x_17:
[----:B-1----:R1:W4:Y:S02]  /*17a00*/  SYNCS.PHASECHK.TRANS64.TRYWAIT P1, [R3+URZ], R0 ;  /* 0x00000000030075a7 */ /* 0x002324000802017f */
[----:B----4-:R-:W-:Y:S05]  /*17a10*/  @!P1 NANOSLEEP.SYNCS 0x989680 ;  /* 0x009896800000995d */ /* 0x010fea0003900000 */
[----:B------:R-:W4:Y:S02]  /*17a20*/  @!P1 SYNCS.PHASECHK.TRANS64 P1, [R3+URZ], R0 ;  /* 0x00000000030095a7 */ /* 0x000f24000802007f */
[----:B----4-:R-:W-:Y:S05]  /*17a30*/  @!P1 BRA `(.L_x_17) ;  /* 0xfffffffc00f09947 */ /* 0x010fea000383ffff */
[----:B------:R-:W-:Y:S05]  /*17a40*/  BRA `(.L_x_16) ;  /* 0xfffffe98008c7947 */ /* 0x000fea000383ffff */
.L_x_22:
[----:B-1----:R-:W-:-:S04]  /*17a50*/  IMAD.U32 R5, RZ, RZ, UR4 ;  /* 0x00000004ff057e24 */ /* 0x002fc8000f8e00ff */
[----:B------:R1:W2:Y:S03]  /*17a60*/  SYNCS.PHASECHK.TRANS64.TRYWAIT P1, [R5+URZ], R4 ;  /* 0x00000004050075a7 */ /* 0x0002a6000802017f */
[----:B--2---:R-:W-:Y:S05]  /*17a70*/  @!P1 NANOSLEEP.SYNCS 0x989680 ;  /* 0x009896800000995d */ /* 0x004fea0003900000 */
[----:B------:R-:W2:Y:S02]  /*17a80*/  @!P1 SYNCS.PHASECHK.TRANS64 P1, [R5+URZ], R4 ;  /* 0x00000004050095a7 */ /* 0x000ea4000802007f */
[----:B--2---:R-:W-:Y:S05]  /*17a90*/  @!P1 BRA `(.L_x_22) ;  /* 0xfffffffc00ec9947 */ /* 0x004fea000383ffff */
[----:B------:R-:W-:Y:S05]  /*17aa0*/  BRA `(.L_x_21) ;  /* 0xfffffeac00ec7947 */ /* 0x000fea000383ffff */
.L_x_545:
[----:B------:R-:W-:Y:S01]  /*17ab0*/  BSSY B1, `(.L_x_568) ;  /* 0x0000006000017945 */ /* 0x000fe20003800000 */
[----:B------:R-:W-:-:S07]  /*17ac0*/  IMAD.MOV.U32 R15, RZ, RZ, -0x1 ;  /* 0xffffffffff0f7424 */ /* 0x000fce00078e00ff */
[----:B------:R-:W-:Y:S05]  /*17ad0*/  WARPSYNC.COLLECTIVE R15, `(.L_x_569) ;  /* 0x000000000f0c7348 */ /* 0x000fea0003c00000 */
[----:B------:R-:W-:Y:S02]  /*17ae0*/  ELECT P6, UR62, PT ;  /* 0x00000000003e782f */ /* 0x000fe400038c0000 */
[----:B------:R-:W-:Y:S01]  /*17af0*/  MOV R14, UR62 ;  /* 0x0000003e000e7c02 */ /* 0x000fe20008000f00 */
[----:B------:R-:W-:Y:S10]  /*17b00*/  ENDCOLLECTIVE ;  /* 0x000000000000791b */ /* 0x000ff40003800000 */
.L_x_569:
[----:B------:R-:W-:Y:S05]  /*17b10*/  BSYNC B1 ;  /* 0x0000000000017941 */ /* 0x000fea0003800000 */
.L_x_568:
[----:B------:R-:W-:Y:S05]  /*17b20*/  BRA `(.L_x_570) ;  /* 0xffffffec004c7947 */ /* 0x000fea000383ffff */
.L_x_548:
[----:B0-----:R0:W1:Y:S02]  /*17b30*/  SYNCS.PHASECHK.TRANS64.TRYWAIT P1, [R10+URZ+0x38], R7 ;  /* 0x000038070a0075a7 */ /* 0x001064000802017f */
[----:B-1----:R-:W-:Y:S05]  /*17b40*/  @!P1 NANOSLEEP.SYNCS 0x989680 ;  /* 0x009896800000995d */ /* 0x002fea0003900000 */
[----:B------:R-:W1:Y:S02]  /*17b50*/  @!P1 SYNCS.PHASECHK.TRANS64 P1, [R10+URZ+0x38], R7 ;  /* 0x000038070a0095a7 */ /* 0x000e64000802007f */
[----:B-1----:R-:W-:Y:S05]  /*17b60*/  @!P1 BRA `(.L_x_548) ;  /* 0xfffffffc00f09947 */ /* 0x002fea000383ffff */
[----:B------:R-:W-:Y:S05]  /*17b70*/  BRA `(.L_x_571) ;  /* 0xffffffec008c7947 */ /* 0x000fea000383ffff */
.L_x_557:
[----:B------:R-:W-:Y:S01]  /*17b80*/  BSSY B0, `(.L_x_572) ;  /* 0x0000006000007945 */ /* 0x000fe20003800000 */
[----:B------:R-:W-:-:S07]  /*17b90*/  IMAD.MOV.U32 R15, RZ, RZ, -0x1 ;  /* 0xffffffffff0f7424 */ /* 0x000fce00078e00ff */
[----:B------:R-:W-:Y:S05]  /*17ba0*/  WARPSYNC.COLLECTIVE R15, `(.L_x_573) ;  /* 0x000000000f0c7348 */ /* 0x000fea0003c00000 */
[----:B------:R-:W-:Y:S02]  /*17bb0*/  ELECT P6, UR62, PT ;  /* 0x00000000003e782f */ /* 0x000fe400038c0000 */
[----:B------:R-:W-:Y:S01]  /*17bc0*/  MOV R14, UR62 ;  /* 0x0000003e000e7c02 */ /* 0x000fe20008000f00 */
[----:B------:R-:W-:Y:S10]  /*17bd0*/  ENDCOLLECTIVE ;  /* 0x000000000000791b */ /* 0x000ff40003800000 */
.L_x_573:
[----:B------:R-:W-:Y:S05]  /*17be0*/  BSYNC B0 ;  /* 0x0000000000007941 */ /* 0x000fea0003800000 */
.L_x_572:
[----:B------:R-:W-:Y:S05]  /*17bf0*/  BRA `(.L_x_574) ;  /* 0xfffffff8005c7947 */ /* 0x000fea000383ffff */
.L_x_561:
[----:B0-----:R0:W1:Y:S02]  /*17c00*/  SYNCS.PHASECHK.TRANS64.TRYWAIT P0, [R5+URZ], R2 ;  /* 0x00000002050075a7 */ /* 0x001064000800017f */
[----:B-1----:R-:W-:Y:S05]  /*17c10*/  @!P0 NANOSLEEP.SYNCS 0x989680 ;  /* 0x009896800000895d */ /* 0x002fea0003900000 */
[----:B------:R-:W1:Y:S02]  /*17c20*/  @!P0 SYNCS.PHASECHK.TRANS64 P0, [R5+URZ], R2 ;  /* 0x00000002050085a7 */ /* 0x000e64000800007f */
[----:B-1----:R-:W-:Y:S05]  /*17c30*/  @!P0 BRA `(.L_x_561) ;  /* 0xfffffffc00f08947 */ /* 0x002fea000383ffff */
[----:B------:R-:W-:Y:S05]  /*17c40*/  BRA `(.L_x_575) ;  /* 0xfffffff800847947 */ /* 0x000fea000383ffff */
.L_x_562:
[----:B0-----:R0:W1:Y:S02]  /*17c50*/  SYNCS.PHASECHK.TRANS64.TRYWAIT P0, [R7+URZ], R0 ;  /* 0x00000000070075a7 */ /* 0x001064000800017f */
[----:B-1----:R-:W-:Y:S05]  /*17c60*/  @!P0 NANOSLEEP.SYNCS 0x989680 ;  /* 0x009896800000895d */ /* 0x002fea0003900000 */
[----:B------:R-:W1:Y:S02]  /*17c70*/  @!P0 SYNCS.PHASECHK.TRANS64 P0, [R7+URZ], R0 ;  /* 0x00000000070085a7 */ /* 0x000e64000800007f */
[----:B-1----:R-:W-:Y:S05]  /*17c80*/  @!P0 BRA `(.L_x_562) ;  /* 0xfffffffc00f08947 */ /* 0x002fea000383ffff */
[----:B------:R-:W-:Y:S05]  /*17c90*/  BRA `(.L_x_576) ;  /* 0xfffffff800947947 */ /* 0x000fea000383ffff */
.L_x_563:
[----:B0-----:R0:W1:Y:S02]  /*17ca0*/  SYNCS.PHASECHK.TRANS64.TRYWAIT P0, [R7+URZ], R0 ;  /* 0x00000000070075a7 */ /* 0x001064000800017f */
[----:B-1----:R-:W-:Y:S05]  /*17cb0*/  @!P0 NANOSLEEP.SYNCS 0x989680 ;  /* 0x009896800000895d */ /* 0x002fea0003900000 */
[----:B------:R-:W1:Y:S02]  /*17cc0*/  @!P0 SYNCS.PHASECHK.TRANS64 P0, [R7+URZ], R0 ;  /* 0x00000000070085a7 */ /* 0x000e64000800007f */
[----:B-1----:R-:W-:Y:S05]  /*17cd0*/  @!P0 BRA `(.L_x_563) ;  /* 0xfffffffc00f08947 */ /* 0x002fea000383ffff */
[----:B------:R-:W-:Y:S05]  /*17ce0*/  BRA `(.L_x_577) ;  /* 0xfffffff800a47947 */ /* 0x000fea000383ffff */
.L_x_564:
[----:B0-----:R0:W1:Y:S02]  /*17cf0*/  SYNCS.PHASECHK.TRANS64.TRYWAIT P0, [R7+URZ], R0 ;  /* 0x00000000070075a7 */ /* 0x001064000800017f */
[----:B-1----:R-:W-:Y:S05]  /*17d00*/  @!P0 NANOSLEEP.SYNCS 0x989680 ;  /* 0x009896800000895d */ /* 0x002fea0003900000 */
[----:B------:R-:W1:Y:S02]  /*17d10*/  @!P0 SYNCS.PHASECHK.TRANS64 P0, [R7+URZ], R0 ;  /* 0x00000000070085a7 */ /* 0x000e64000800007f */
[----:B-1----:R-:W-:Y:S05]  /*17d20*/  @!P0 BRA `(.L_x_564) ;  /* 0xfffffffc00f08947 */ /* 0x002fea000383ffff */
[----:B------:R-:W-:Y:S05]  /*17d30*/  BRA `(.L_x_578) ;  /* 0xfffffff800b47947 */ /* 0x000fea000383ffff */
.L_x_565:
[----:B0-----:R0:W1:Y:S02]  /*17d40*/  SYNCS.PHASECHK.TRANS64.TRYWAIT P0, [R7+URZ], R0 ;  /* 0x00000000070075a7 */ /* 0x001064000800017f */
[----:B-1----:R-:W-:Y:S05]  /*17d50*/  @!P0 NANOSLEEP.SYNCS 0x989680 ;  /* 0x009896800000895d */ /* 0x002fea0003900000 */
[----:B------:R-:W1:Y:S02]  /*17d60*/  @!P0 SYNCS.PHASECHK.TRANS64 P0, [R7+URZ], R0 ;  /* 0x00000000070085a7 */ /* 0x000e64000800007f */
[----:B-1----:R-:W-:Y:S05]  /*17d70*/  @!P0 BRA `(.L_x_565) ;  /* 0xfffffffc00f08947 */ /* 0x002fea000383ffff */
[----:B------:R-:W-:Y:S05]  /*17d80*/  BRA `(.L_x_579) ;  /* 0xfffffff800c47947 */ /* 0x000fea000383ffff */
.L_x_566:
[----:B0-----:R0:W1:Y:S02]  /*17d90*/  SYNCS.PHASECHK.TRANS64.TRYWAIT P0, [R7+URZ], R0 ;  /* 0x00000000070075a7 */ /* 0x001064000800017f */
[----:B-1----:R-:W-:Y:S05]  /*17da0*/  @!P0 NANOSLEEP.SYNCS 0x989680 ;  /* 0x009896800000895d */ /* 0x002fea0003900000 */
[----:B------:R-:W1:Y:S02]  /*17db0*/  @!P0 SYNCS.PHASECHK.TRANS64 P0, [R7+URZ], R0 ;  /* 0x00000000070085a7 */ /* 0x000e64000800007f */
[----:B-1----:R-:W-:Y:S05]  /*17dc0*/  @!P0 BRA `(.L_x_566) ;  /* 0xfffffffc00f08947 */ /* 0x002fea000383ffff */
[----:B------:R-:W-:Y:S05]  /*17dd0*/  BRA `(.L_x_580) ;  /* 0xfffffff800d47947 */ /* 0x000fea000383ffff */
.L_x_581:
[----:B------:R-:W-:-:S00]  /*17de0*/  BRA `(.L_x_581) ;  /* 0xfffffffc00fc7947 */ /* 0x000fc0000383ffff */
[----:B------:R-:W-:-:S00]  /*17df0*/  NOP ;  /* 0x0000000000007918 */ /* 0x000fc00000000000 */
        /* <DEDUP_REMOVED lines=8> */
.L_x_582:


//--------------------- .nv.global.init           --------------------------
	.section	.nv.global.init,"aw",@progbits
.nv.global.init:
	.type		$str$22,@object
	.size		$str$22,($str$23 - $str$22)
$str$22:
        /*0000*/ 	.byte	0x6b, 0x5f, 0x74, 0x69, 0x6c, 0x65, 0x5f, 0x63, 0x6f, 0x75, 0x6e, 0x74, 0x20, 0x3e, 0x3d, 0x20
        /*0010*/ 	.byte	0x31, 0x00
	.type		$str$23,@object
	.size		$str$23,(__unnamed_1 - $str$23)
$str$23:
        /*0012*/ 	.byte	0x2f, 0x74, 0x6d, 0x70, 0x2f, 0x63, 0x75, 0x74, 0x6c, 0x61, 0x73, 0x73, 0x5f, 0x73, 0x77, 0x65
        /*0022*/ 	.byte	0x65, 0x70, 0x5f, 0x73, 0x72, 0x63, 0x2f, 0x69, 0x6e, 0x63, 0x6c, 0x75, 0x64, 0x65, 0x2f, 0x63
        /*0032*/ 	.byte	0x75, 0x74, 0x6c, 0x61, 0x73, 0x73, 0x2f, 0x67, 0x65, 0x6d, 0x6d, 0x2f, 0x63, 0x6f, 0x6c, 0x6c
        /*0042*/ 	.byte	0x65, 0x63, 0x74, 0x69, 0x76, 0x65, 0x2f, 0x73, 0x6d, 0x39, 0x30, 0x5f, 0x6d, 0x6d, 0x61, 0x5f
        /*0052*/ 	.byte	0x74, 0x6d, 0x61, 0x5f, 0x67, 0x6d, 0x6d, 0x61, 0x5f, 0x73, 0x73, 0x5f, 0x77, 0x61, 0x72, 0x70
        /*0062*/ 	.byte	0x73, 0x70, 0x65, 0x63, 0x69, 0x61, 0x6c, 0x69, 0x7a, 0x65, 0x64, 0x2e, 0x68, 0x70, 0x70, 0x00
	.type		__unnamed_1,@object
	.size		__unnamed_1,(.L_0 - __unnamed_1)
__unnamed_1:
        /* <DEDUP_REMOVED lines=181> */
        /*0bc2*/ 	.byte	0x64, 0x65, 0x6e, 0x74, 0x69, 0x74, 0x79, 0x5d, 0x00
.L_0:


//--------------------- .nv.shared._ZN7cutlass13device_kernelINS_4gemm6kernel13GemmUniversalIN4cute5tupleIJiiiiEEENS1_10collective13CollectiveMmaINS1_34MainloopSm90TmaGmmaWarpSpecializedILi7ENS5_IJNS4_1CILi1EEESB_SB_EEENS1_35KernelTmaWarpSpecializedCooperativeEEENS5_IJNSA_ILi256EEESF_NSA_ILi32EEEEEENS_10bfloat16_tENS5_IJlSB_lEEESI_NS5_IJSB_llEEENS4_8TiledMMAINS4_8MMA_AtomIJNS4_4SM904GMMA28MMA_64x256x16_F32BF16BF16_SSILNSO_5MajorE0ELSQ_1ELNSO_7ScaleInE1ELSR_1EEEEEENS4_6LayoutINS5_IJNSA_ILi2EEESB_SB_EEENS5_IJSB_NSA_ILi0EEESX_EEEEENS5_IJNS4_10UnderscoreES10_S10_EEEEENS4_13SM90_TMA_LOADENS4_14ComposedLayoutINS4_7SwizzleILi2ELi4ELi3EEENS4_18smem_ptr_flag_bitsILi16EEENSU_INS5_IJNSA_ILi8EEESG_EEENS5_IJSG_SB_EEEEEEEvNS4_8identityES13_NS14_INS15_ILi3ELi4ELi3EEES18_NSU_INS5_IJNSA_ILi64EEES19_EEENS5_IJSB_S1G_EEEEEEEvS1E_EENS_8epilogue10collective6detail29Sm90TmaWarpSpecializedAdapterINS1N_15DefaultEpilogueISI_SJ_SJ_NS1M_6thread17LinearCombinationISI_Li1EffLNS1R_9ScaleType4KindE0ELNS_15FloatRoundStyleE2ESI_EENS1_15EpilogueDefaultEEEEEvvEEEEvNT_6ParamsE --------------------------
	.section	.nv.shared._ZN7cutlass13device_kernelINS_4gemm6kernel13GemmUniversalIN4cute5tupleIJiiiiEEENS1_10collective13CollectiveMmaINS1_34MainloopSm90TmaGmmaWarpSpecializedILi7ENS5_IJNS4_1CILi1EEESB_SB_EEENS1_35KernelTmaWarpSpecializedCooperativeEEENS5_IJNSA_ILi256EEESF_NSA_ILi32EEEEEENS_10bfloat16_tENS5_IJlSB_lEEESI_NS5_IJSB_llEEENS4_8TiledMMAINS4_8MMA_AtomIJNS4_4SM904GMMA28MMA_64x256x16_F32BF16BF16_SSILNSO_5MajorE0ELSQ_1ELNSO_7ScaleInE1ELSR_1EEEEEENS4_6LayoutINS5_IJNSA_ILi2EEESB_SB_EEENS5_IJSB_NSA_ILi0EEESX_EEEEENS5_IJNS4_10UnderscoreES10_S10_EEEEENS4_13SM90_TMA_LOADENS4_14ComposedLayoutINS4_7SwizzleILi2ELi4ELi3EEENS4_18smem_ptr_flag_bitsILi16EEENSU_INS5_IJNSA_ILi8EEESG_EEENS5_IJSG_SB_EEEEEEEvNS4_8identityES13_NS14_INS15_ILi3ELi4ELi3EEES18_NSU_INS5_IJNSA_ILi64EEES19_EEENS5_IJSB_S1G_EEEEEEEvS1E_EENS_8epilogue10collective6detail29Sm90TmaWarpSpecializedAdapterINS1N_15DefaultEpilogueISI_SJ_SJ_NS1M_6thread17LinearCombinationISI_Li1EffLNS1R_9ScaleType4KindE0ELNS_15FloatRoundStyleE2ESI_EENS1_15EpilogueDefaultEEEEEvvEEEEvNT_6ParamsE,"aw",@nobits
	.sectionflags	@""
	.align	16
	.zero		1024


//--------------------- .nv.shared.reserved.0     --------------------------
	.section	.nv.shared.reserved.0,"aw",@nobits
	.weak		__nv_reservedSMEM_offset_0_alias
	.size		__nv_reservedSMEM_offset_0_alias, 0, 0
	.other		__nv_reservedSMEM_offset_0_alias,@"STO_CUDA_RESERVED_SHARED STV_DEFAULT"
__nv_reservedSMEM_offset_0_alias:
	.zero		0


//--------------------- .nv.global                --------------------------
	.section	.nv.global,"aw",@nobits
.nv.global:
	.type		_ZN40_INTERNAL_c484aa5f_4_k_cu_71caf59a_186514cute1_E,@object
	.size		_ZN40_INTERNAL_c484aa5f_4_k_cu_71caf59a_186514cute1_E,(_ZN40_INTERNAL_c484aa5f_4_k_cu_71caf59a_186514cuda3std3__45__cpo6cbeginE - _ZN40_INTERNAL_c484aa5f_4_k_cu_71caf59a_186514cute1_E)
_ZN40_INTERNAL_c484aa5f_4_k_cu_71caf59a_186514cute1_E:
	.zero		1
	.type		_ZN40_INTERNAL_c484aa5f_4_k_cu_71caf59a_186514cuda3std3__45__cpo6cbeginE,@object
	.size		_ZN40_INTERNAL_c484aa5f_4_k_cu_71caf59a_186514cuda3std3__45__cpo6cbeginE,(_ZN40_INTERNAL_c484aa5f_4_k_cu_71caf59a_186514cuda3std3__48in_placeE - _ZN40_INTERNAL_c484aa5f_4_k_cu_71caf59a_186514cuda3std3__45__cpo6cbeginE)
_ZN40_INTERNAL_c484aa5f_4_k_cu_71caf59a_186514cuda3std3__45__cpo6cbeginE:
	.zero		1
	.type		_ZN40_INTERNAL_c484aa5f_4_k_cu_71caf59a_186514cuda3std3__48in_placeE,@object
	.size		_ZN40_INTERNAL_c484aa5f_4_k_cu_71caf59a_186514cuda3std3__48in_placeE,(_ZN40_INTERNAL_c484aa5f_4_k_cu_71caf59a_186514cuda3std6ranges3__45__cpo9iter_moveE - _ZN40_INTERNAL_c484aa5f_4_k_cu_71caf59a_186514cuda3std3__48in_placeE)
_ZN40_INTERNAL_c484aa5f_4_k_cu_71caf59a_186514cuda3std3__48in_placeE:
	.zero		1
	.type		_ZN40_INTERNAL_c484aa5f_4_k_cu_71caf59a_186514cuda3std6ranges3__45__cpo9iter_moveE,@object
	.size		_ZN40_INTERNAL_c484aa5f_4_k_cu_71caf59a_186514cuda3std6ranges3__45__cpo9iter_moveE,(_ZN40_INTERNAL_c484aa5f_4_k_cu_71caf59a_186514cuda3std3__45__cpo5beginE - _ZN40_INTERNAL_c484aa5f_4_k_cu_71caf59a_186514cuda3std6ranges3__45__cpo9iter_moveE)
_ZN40_INTERNAL_c484aa5f_4_k_cu_71caf59a_186514cuda3std6ranges3__45__cpo9iter_moveE:
	.zero		1
	.type		_ZN40_INTERNAL_c484aa5f_4_k_cu_71caf59a_186514cuda3std3__45__cpo5beginE,@object
	.size		_ZN40_INTERNAL_c484aa5f_4_k_cu_71caf59a_186514cuda3std3__45__cpo5beginE,(_ZN40_INTERNAL_c484aa5f_4_k_cu_71caf59a_186514cuda3std3__442_GLOBAL__N__c484aa5f_4_k_cu_71caf59a_186516ignoreE - _ZN40_INTERNAL_c484aa5f_4_k_cu_71caf59a_186514cuda3std3__45__cpo5beginE)
_ZN40_INTERNAL_c484aa5f_4_k_cu_71caf59a_186514cuda3std3__45__cpo5beginE:
	.zero		1
	.type		_ZN40_INTERNAL_c484aa5f_4_k_cu_71caf59a_186514cuda3std3__442_GLOBAL__N__c484aa5f_4_k_cu_71caf59a_186516ignoreE,@object
	.size		_ZN40_INTERNAL_c484aa5f_4_k_cu_71caf59a_186514cuda3std3__442_GLOBAL__N__c484aa5f_4_k_cu_71caf59a_186516ignoreE,(_ZN40_INTERNAL_c484aa5f_4_k_cu_71caf59a_186514cute7productE - _ZN40_INTERNAL_c484aa5f_4_k_cu_71caf59a_186514cuda3std3__442_GLOBAL__N__c484aa5f_4_k_cu_71caf59a_186516ignoreE)
_ZN40_INTERNAL_c484aa5f_4_k_cu_71caf59a_186514cuda3std3__442_GLOBAL__N__c484aa5f_4_k_cu_71caf59a_186516ignoreE:
	.zero		1
	.type		_ZN40_INTERNAL_c484aa5f_4_k_cu_71caf59a_186514cute7productE,@object
	.size		_ZN40_INTERNAL_c484aa5f_4_k_cu_71caf59a_186514cute7productE,(_ZN40_INTERNAL_c484aa5f_4_k_cu_71caf59a_186514cuda3std3__45__cpo3endE - _ZN40_INTERNAL_c484aa5f_4_k_cu_71caf59a_186514cute7productE)
_ZN40_INTERNAL_c484aa5f_4_k_cu_71caf59a_186514cute7productE:
	.zero		1
	.type		_ZN40_INTERNAL_c484aa5f_4_k_cu_71caf59a_186514cuda3std3__45__cpo3endE,@object
	.size		_ZN40_INTERNAL_c484aa5f_4_k_cu_71caf59a_186514cuda3std3__45__cpo3endE,(_ZN40_INTERNAL_c484aa5f_4_k_cu_71caf59a_186514cuda3std3__419piecewise_constructE - _ZN40_INTERNAL_c484aa5f_4_k_cu_71caf59a_186514cuda3std3__45__cpo3endE)
_ZN40_INTERNAL_c484aa5f_4_k_cu_71caf59a_186514cuda3std3__45__cpo3endE:
	.zero		1
	.type		_ZN40_INTERNAL_c484aa5f_4_k_cu_71caf59a_186514cuda3std3__419piecewise_constructE,@object
	.size		_ZN40_INTERNAL_c484aa5f_4_k_cu_71caf59a_186514cuda3std3__419piecewise_constructE,(_ZN40_INTERNAL_c484aa5f_4_k_cu_71caf59a_186514cuda3std3__45__cpo4cendE - _ZN40_INTERNAL_c484aa5f_4_k_cu_71caf59a_186514cuda3std3__419piecewise_constructE)
_ZN40_INTERNAL_c484aa5f_4_k_cu_71caf59a_186514cuda3std3__419piecewise_constructE:
	.zero		1
	.type		_ZN40_INTERNAL_c484aa5f_4_k_cu_71caf59a_186514cuda3std3__45__cpo4cendE,@object
	.size		_ZN40_INTERNAL_c484aa5f_4_k_cu_71caf59a_186514cuda3std3__45__cpo4cendE,(_ZN40_INTERNAL_c484aa5f_4_k_cu_71caf59a_186514cuda3std6ranges3__45__cpo4swapE - _ZN40_INTERNAL_c484aa5f_4_k_cu_71caf59a_186514cuda3std3__45__cpo4cendE)
_ZN40_INTERNAL_c484aa5f_4_k_cu_71caf59a_186514cuda3std3__45__cpo4cendE:
	.zero		1
	.type		_ZN40_INTERNAL_c484aa5f_4_k_cu_71caf59a_186514cuda3std6ranges3__45__cpo4swapE,@object
	.size		_ZN40_INTERNAL_c484aa5f_4_k_cu_71caf59a_186514cuda3std6ranges3__45__cpo4swapE,(.L_8 - _ZN40_INTERNAL_c484aa5f_4_k_cu_71caf59a_186514cuda3std6ranges3__45__cpo4swapE)
_ZN40_INTERNAL_c484aa5f_4_k_cu_71caf59a_186514cuda3std6ranges3__45__cpo4swapE:
	.zero		1
.L_8:


//--------------------- .nv.constant0._ZN7cutlass13device_kernelINS_4gemm6kernel13GemmUniversalIN4cute5tupleIJiiiiEEENS1_10collective13CollectiveMmaINS1_34MainloopSm90TmaGmmaWarpSpecializedILi7ENS5_IJNS4_1CILi1EEESB_SB_EEENS1_35KernelTmaWarpSpecializedCooperativeEEENS5_IJNSA_ILi256EEESF_NSA_ILi32EEEEEENS_10bfloat16_tENS5_IJlSB_lEEESI_NS5_IJSB_llEEENS4_8TiledMMAINS4_8MMA_AtomIJNS4_4SM904GMMA28MMA_64x256x16_F32BF16BF16_SSILNSO_5MajorE0ELSQ_1ELNSO_7ScaleInE1ELSR_1EEEEEENS4_6LayoutINS5_IJNSA_ILi2EEESB_SB_EEENS5_IJSB_NSA_ILi0EEESX_EEEEENS5_IJNS4_10UnderscoreES10_S10_EEEEENS4_13SM90_TMA_LOADENS4_14ComposedLayoutINS4_7SwizzleILi2ELi4ELi3EEENS4_18smem_ptr_flag_bitsILi16EEENSU_INS5_IJNSA_ILi8EEESG_EEENS5_IJSG_SB_EEEEEEEvNS4_8identityES13_NS14_INS15_ILi3ELi4ELi3EEES18_NSU_INS5_IJNSA_ILi64EEES19_EEENS5_IJSB_S1G_EEEEEEEvS1E_EENS_8epilogue10collective6detail29Sm90TmaWarpSpecializedAdapterINS1N_15DefaultEpilogueISI_SJ_SJ_NS1M_6thread17LinearCombinationISI_Li1EffLNS1R_9ScaleType4KindE0ELNS_15FloatRoundStyleE2ESI_EENS1_15EpilogueDefaultEEEEEvvEEEEvNT_6ParamsE --------------------------
	.section	.nv.constant0._ZN7cutlass13device_kernelINS_4gemm6kernel13GemmUniversalIN4cute5tupleIJiiiiEEENS1_10collective13CollectiveMmaINS1_34MainloopSm90TmaGmmaWarpSpecializedILi7ENS5_IJNS4_1CILi1EEESB_SB_EEENS1_35KernelTmaWarpSpecializedCooperativeEEENS5_IJNSA_ILi256EEESF_NSA_ILi32EEEEEENS_10bfloat16_tENS5_IJlSB_lEEESI_NS5_IJSB_llEEENS4_8TiledMMAINS4_8MMA_AtomIJNS4_4SM904GMMA28MMA_64x256x16_F32BF16BF16_SSILNSO_5MajorE0ELSQ_1ELNSO_7ScaleInE1ELSR_1EEEEEENS4_6LayoutINS5_IJNSA_ILi2EEESB_SB_EEENS5_IJSB_NSA_ILi0EEESX_EEEEENS5_IJNS4_10UnderscoreES10_S10_EEEEENS4_13SM90_TMA_LOADENS4_14ComposedLayoutINS4_7SwizzleILi2ELi4ELi3EEENS4_18smem_ptr_flag_bitsILi16EEENSU_INS5_IJNSA_ILi8EEESG_EEENS5_IJSG_SB_EEEEEEEvNS4_8identityES13_NS14_INS15_ILi3ELi4ELi3EEES18_NSU_INS5_IJNSA_ILi64EEES19_EEENS5_IJSB_S1G_EEEEEEEvS1E_EENS_8epilogue10collective6detail29Sm90TmaWarpSpecializedAdapterINS1N_15DefaultEpilogueISI_SJ_SJ_NS1M_6thread17LinearCombinationISI_Li1EffLNS1R_9ScaleType4KindE0ELNS_15FloatRoundStyleE2ESI_EENS1_15EpilogueDefaultEEEEEvvEEEEvNT_6ParamsE,"a",@progbits
	.sectionflags	@""
	.align	4
.nv.constant0._ZN7cutlass13device_kernelINS_4gemm6kernel13GemmUniversalIN4cute5tupleIJiiiiEEENS1_10collective13CollectiveMmaINS1_34MainloopSm90TmaGmmaWarpSpecializedILi7ENS5_IJNS4_1CILi1EEESB_SB_EEENS1_35KernelTmaWarpSpecializedCooperativeEEENS5_IJNSA_ILi256EEESF_NSA_ILi32EEEEEENS_10bfloat16_tENS5_IJlSB_lEEESI_NS5_IJSB_llEEENS4_8TiledMMAINS4_8MMA_AtomIJNS4_4SM904GMMA28MMA_64x256x16_F32BF16BF16_SSILNSO_5MajorE0ELSQ_1ELNSO_7ScaleInE1ELSR_1EEEEEENS4_6LayoutINS5_IJNSA_ILi2EEESB_SB_EEENS5_IJSB_NSA_ILi0EEESX_EEEEENS5_IJNS4_10UnderscoreES10_S10_EEEEENS4_13SM90_TMA_LOADENS4_14ComposedLayoutINS4_7SwizzleILi2ELi4ELi3EEENS4_18smem_ptr_flag_bitsILi16EEENSU_INS5_IJNSA_ILi8EEESG_EEENS5_IJSG_SB_EEEEEEEvNS4_8identityES13_NS14_INS15_ILi3ELi4ELi3EEES18_NSU_INS5_IJNSA_ILi64EEES19_EEENS5_IJSB_S1G_EEEEEEEvS1E_EENS_8epilogue10collective6detail29Sm90TmaWarpSpecializedAdapterINS1N_15DefaultEpilogueISI_SJ_SJ_NS1M_6thread17LinearCombinationISI_Li1EffLNS1R_9ScaleType4KindE0ELNS_15FloatRoundStyleE2ESI_EENS1_15EpilogueDefaultEEEEEvvEEEEvNT_6ParamsE:
	.zero		1664


//--------------------- SYMBOLS --------------------------

	.type		.nv.reservedSmem.offset0,@object
	.size		.nv.reservedSmem.offset0,0x4
	.type		__assertfail,@function
